// auto-generated by cutlass_sweep.sparse_gemm — config: {"arch": "sm_90", "cluster_m": 2, "cluster_n": 1, "dtype": "bf16", "tile_k": 64, "tile_m": 256, "tile_n": 128}
#include "cutlass/cutlass.h"
#include "cutlass/gemm/collective/collective_builder.hpp"
#include "cutlass/gemm/device/gemm_universal_adapter.h"
#include "cutlass/gemm/kernel/gemm_universal.hpp"
#include "cutlass/epilogue/collective/collective_builder.hpp"

using Elem = cutlass::bfloat16_t;
using Acc  = float;
using TileShape    = cute::Shape<cute::_256, cute::_128, cute::_64>;
using ClusterShape = cute::Shape<cute::_2, cute::_1, cute::_1>;

using CollectiveEpilogue = typename cutlass::epilogue::collective::CollectiveBuilder<
    cutlass::arch::Sm90, cutlass::arch::OpClassSparseTensorOp,
    TileShape, ClusterShape,
    cutlass::epilogue::collective::EpilogueTileAuto,
    Acc, Acc,
    Acc, cutlass::layout::ColumnMajor, 128 / cutlass::sizeof_bits<Acc>::value,
    Acc, cutlass::layout::ColumnMajor, 128 / cutlass::sizeof_bits<Acc>::value,
    cutlass::epilogue::collective::EpilogueScheduleAuto
  >::CollectiveOp;

using CollectiveMainloop = typename cutlass::gemm::collective::CollectiveBuilder<
    cutlass::arch::Sm90, cutlass::arch::OpClassSparseTensorOp,
    Elem, cutlass::layout::RowMajor, 128 / cutlass::sizeof_bits<Elem>::value,
    Elem, cutlass::layout::ColumnMajor, 128 / cutlass::sizeof_bits<Elem>::value,
    Acc,
    TileShape, ClusterShape,
    cutlass::gemm::collective::StageCountAutoCarveout<static_cast<int>(sizeof(typename CollectiveEpilogue::SharedStorage))>,
    cutlass::gemm::collective::KernelScheduleAuto
  >::CollectiveOp;

using GemmKernel = cutlass::gemm::kernel::GemmUniversal<
    cute::Shape<int,int,int,int>,
    CollectiveMainloop,
    CollectiveEpilogue
>;
using Gemm = cutlass::gemm::device::GemmUniversalAdapter<GemmKernel>;

auto* _anchor = &cutlass::device_kernel<GemmKernel>;


// ===== COMPILED SASS (sm_90a) =====

	.target	sm_90a

	.elftype	@"ET_EXEC"


//--------------------- .note.nv.tkinfo           --------------------------
	.section	.note.nv.tkinfo,"",@"SHT_NOTE"
	.sectionflags	@"SHF_NOTE_NV_TKINFO"
	.tkinfo
        /*0018*/ 	.word	0x00000002
        /*0030*/ 	.string	""
        /*0030*/ 	.string	"ptxas"
        /*0030*/ 	.string	"Cuda compilation tools, release 13.0, V13.0.88"
        /*0030*/ 	.string	"Build cuda_13.0.r13.0/compiler.36424714_0"
        /*0030*/ 	.string	"-arch sm_90a -m 64 "



//--------------------- .note.nv.cuinfo           --------------------------
	.section	.note.nv.cuinfo,"",@"SHT_NOTE"
	.sectionflags	@"SHF_NOTE_NV_CUINFO"
        /*0018*/ 	.short	0x0002
        /*001a*/ 	.short	0x005a
        /*001c*/ 	.short	0x0082
	.zero		2


//--------------------- .nv.info                  --------------------------
	.section	.nv.info,"",@"SHT_CUDA_INFO"
	.align	4


	//----- nvinfo : EIATTR_REGCOUNT
	.align		4
        /*0000*/ 	.byte	0x04, 0x2f
        /*0002*/ 	.short	(.L_12 - .L_11)
	.align		4
.L_11:
        /*0004*/ 	.word	index@(_ZN7cutlass13device_kernelINS_4gemm6kernel13GemmUniversalIN4cute5tupleIJiiiiEEENS1_10collective13CollectiveMmaINS1_40MainloopSm90TmaGmmaWarpSpecializedSparseILi6ENS5_IJNS4_1CILi2EEENSA_ILi1EEESC_EEENS1_35KernelTmaWarpSpecializedCooperativeEEENS5_IJNSA_ILi256EEENSA_ILi128EEENSA_ILi64EEEEEENS_10bfloat16_tENS5_IJNS4_6LayoutINS5_IJiNS5_IJSB_iEEEiEEENS5_IJlNS5_IJSC_SB_EEElEEEEENSL_INS5_IJNS5_IJNS5_IJNSA_ILi8EEESB_NSA_ILi4EEEEEEiEEENS5_IJNS5_IJNSA_ILi16EEESB_SB_EEEiEEEiEEENS5_IJNS5_IJNS5_IJSI_SV_NSA_ILi1024EEEEEENSA_ILi4096EEEEEENS5_IJNS5_IJSC_NSA_ILi512EEENSA_ILi32EEEEEElEEElEEEEEEEESK_NS5_IJlSC_lEEENS4_8TiledMMAINS4_8MMA_AtomIJNS4_4SM904GMMA6SPARSE29GMMA_64x128x32_F32BF16BF16_SSILNS1E_5MajorE0ELS1H_0ELNS1E_7ScaleInE1ELS1I_1ELNS1E_9SparseSelE0EEEEEENSL_ISD_NS5_IJSC_NSA_ILi0EEES1M_EEEEENS5_IJNS4_10UnderscoreES1P_S1P_EEEEENS4_13SM90_TMA_LOADENS4_14ComposedLayoutINS4_7SwizzleILi2ELi4ELi3EEENS4_25smem_sparse_ptr_flag_bitsILi2ELi16EEENSL_INS5_IJNS5_IJSC_SR_EEENS5_IJSB_S14_EEEEEENS5_IJNS5_IJS1M_SI_EEESO_EEEEEEEvNS4_8identityENS4_23SM90_TMA_LOAD_MULTICASTENS1T_INS1U_ILi3ELi4ELi3EEENS4_18smem_ptr_flag_bitsILi16EEENSL_INS5_IJSR_SI_EEENS5_IJSI_SC_EEEEEEEvS25_EENS_8epilogue10collective6detail29Sm90TmaWarpSpecializedAdapterINS2G_15DefaultEpilogueIfNS5_IJSC_llEEES2K_NS2F_6thread17LinearCombinationIfLi1EffLNS2L_9ScaleType4KindE0ELNS_15FloatRoundStyleE2EfEENS1_15EpilogueDefaultEEEEEvvEEEEvNT_6ParamsE)
        /*0008*/ 	.word	0x000000a8


	//----- nvinfo : EIATTR_FRAME_SIZE
	.align		4
.L_12:
        /*000c*/ 	.byte	0x04, 0x11
        /*000e*/ 	.short	(.L_14 - .L_13)
	.align		4
.L_13:
        /*0010*/ 	.word	index@(_ZN7cutlass13device_kernelINS_4gemm6kernel13GemmUniversalIN4cute5tupleIJiiiiEEENS1_10collective13CollectiveMmaINS1_40MainloopSm90TmaGmmaWarpSpecializedSparseILi6ENS5_IJNS4_1CILi2EEENSA_ILi1EEESC_EEENS1_35KernelTmaWarpSpecializedCooperativeEEENS5_IJNSA_ILi256EEENSA_ILi128EEENSA_ILi64EEEEEENS_10bfloat16_tENS5_IJNS4_6LayoutINS5_IJiNS5_IJSB_iEEEiEEENS5_IJlNS5_IJSC_SB_EEElEEEEENSL_INS5_IJNS5_IJNS5_IJNSA_ILi8EEESB_NSA_ILi4EEEEEEiEEENS5_IJNS5_IJNSA_ILi16EEESB_SB_EEEiEEEiEEENS5_IJNS5_IJNS5_IJSI_SV_NSA_ILi1024EEEEEENSA_ILi4096EEEEEENS5_IJNS5_IJSC_NSA_ILi512EEENSA_ILi32EEEEEElEEElEEEEEEEESK_NS5_IJlSC_lEEENS4_8TiledMMAINS4_8MMA_AtomIJNS4_4SM904GMMA6SPARSE29GMMA_64x128x32_F32BF16BF16_SSILNS1E_5MajorE0ELS1H_0ELNS1E_7ScaleInE1ELS1I_1ELNS1E_9SparseSelE0EEEEEENSL_ISD_NS5_IJSC_NSA_ILi0EEES1M_EEEEENS5_IJNS4_10UnderscoreES1P_S1P_EEEEENS4_13SM90_TMA_LOADENS4_14ComposedLayoutINS4_7SwizzleILi2ELi4ELi3EEENS4_25smem_sparse_ptr_flag_bitsILi2ELi16EEENSL_INS5_IJNS5_IJSC_SR_EEENS5_IJSB_S14_EEEEEENS5_IJNS5_IJS1M_SI_EEESO_EEEEEEEvNS4_8identityENS4_23SM90_TMA_LOAD_MULTICASTENS1T_INS1U_ILi3ELi4ELi3EEENS4_18smem_ptr_flag_bitsILi16EEENSL_INS5_IJSR_SI_EEENS5_IJSI_SC_EEEEEEEvS25_EENS_8epilogue10collective6detail29Sm90TmaWarpSpecializedAdapterINS2G_15DefaultEpilogueIfNS5_IJSC_llEEES2K_NS2F_6thread17LinearCombinationIfLi1EffLNS2L_9ScaleType4KindE0ELNS_15FloatRoundStyleE2EfEENS1_15EpilogueDefaultEEEEEvvEEEEvNT_6ParamsE)
        /*0014*/ 	.word	0x00000000


	//----- nvinfo : EIATTR_MIN_STACK_SIZE
	.align		4
.L_14:
        /*0018*/ 	.byte	0x04, 0x12
        /*001a*/ 	.short	(.L_16 - .L_15)
	.align		4
.L_15:
        /*001c*/ 	.word	index@(_ZN7cutlass13device_kernelINS_4gemm6kernel13GemmUniversalIN4cute5tupleIJiiiiEEENS1_10collective13CollectiveMmaINS1_40MainloopSm90TmaGmmaWarpSpecializedSparseILi6ENS5_IJNS4_1CILi2EEENSA_ILi1EEESC_EEENS1_35KernelTmaWarpSpecializedCooperativeEEENS5_IJNSA_ILi256EEENSA_ILi128EEENSA_ILi64EEEEEENS_10bfloat16_tENS5_IJNS4_6LayoutINS5_IJiNS5_IJSB_iEEEiEEENS5_IJlNS5_IJSC_SB_EEElEEEEENSL_INS5_IJNS5_IJNS5_IJNSA_ILi8EEESB_NSA_ILi4EEEEEEiEEENS5_IJNS5_IJNSA_ILi16EEESB_SB_EEEiEEEiEEENS5_IJNS5_IJNS5_IJSI_SV_NSA_ILi1024EEEEEENSA_ILi4096EEEEEENS5_IJNS5_IJSC_NSA_ILi512EEENSA_ILi32EEEEEElEEElEEEEEEEESK_NS5_IJlSC_lEEENS4_8TiledMMAINS4_8MMA_AtomIJNS4_4SM904GMMA6SPARSE29GMMA_64x128x32_F32BF16BF16_SSILNS1E_5MajorE0ELS1H_0ELNS1E_7ScaleInE1ELS1I_1ELNS1E_9SparseSelE0EEEEEENSL_ISD_NS5_IJSC_NSA_ILi0EEES1M_EEEEENS5_IJNS4_10UnderscoreES1P_S1P_EEEEENS4_13SM90_TMA_LOADENS4_14ComposedLayoutINS4_7SwizzleILi2ELi4ELi3EEENS4_25smem_sparse_ptr_flag_bitsILi2ELi16EEENSL_INS5_IJNS5_IJSC_SR_EEENS5_IJSB_S14_EEEEEENS5_IJNS5_IJS1M_SI_EEESO_EEEEEEEvNS4_8identityENS4_23SM90_TMA_LOAD_MULTICASTENS1T_INS1U_ILi3ELi4ELi3EEENS4_18smem_ptr_flag_bitsILi16EEENSL_INS5_IJSR_SI_EEENS5_IJSI_SC_EEEEEEEvS25_EENS_8epilogue10collective6detail29Sm90TmaWarpSpecializedAdapterINS2G_15DefaultEpilogueIfNS5_IJSC_llEEES2K_NS2F_6thread17LinearCombinationIfLi1EffLNS2L_9ScaleType4KindE0ELNS_15FloatRoundStyleE2EfEENS1_15EpilogueDefaultEEEEEvvEEEEvNT_6ParamsE)
        /*0020*/ 	.word	0x00000000
.L_16:


//--------------------- .nv.compat                --------------------------
	.section	.nv.compat,"",@"SHT_CUDA_COMPAT_INFO"
	.align	4
        /*0000*/ 	.byte	0x02, 0x09, 0x01, 0x00, 0x02, 0x02, 0x04, 0x00, 0x02, 0x05, 0x05, 0x00, 0x03, 0x07, 0x01, 0x01
        /*0010*/ 	.byte	0x02, 0x03, 0x01, 0x00, 0x02, 0x06, 0x01, 0x00, 0x04, 0x0b, 0x08, 0x00, 0x00, 0x00, 0x00, 0x00
        /*0020*/ 	.byte	0x00, 0x00, 0x00, 0x00


//--------------------- .nv.info._ZN7cutlass13device_kernelINS_4gemm6kernel13GemmUniversalIN4cute5tupleIJiiiiEEENS1_10collective13CollectiveMmaINS1_40MainloopSm90TmaGmmaWarpSpecializedSparseILi6ENS5_IJNS4_1CILi2EEENSA_ILi1EEESC_EEENS1_35KernelTmaWarpSpecializedCooperativeEEENS5_IJNSA_ILi256EEENSA_ILi128EEENSA_ILi64EEEEEENS_10bfloat16_tENS5_IJNS4_6LayoutINS5_IJiNS5_IJSB_iEEEiEEENS5_IJlNS5_IJSC_SB_EEElEEEEENSL_INS5_IJNS5_IJNS5_IJNSA_ILi8EEESB_NSA_ILi4EEEEEEiEEENS5_IJNS5_IJNSA_ILi16EEESB_SB_EEEiEEEiEEENS5_IJNS5_IJNS5_IJSI_SV_NSA_ILi1024EEEEEENSA_ILi4096EEEEEENS5_IJNS5_IJSC_NSA_ILi512EEENSA_ILi32EEEEEElEEElEEEEEEEESK_NS5_IJlSC_lEEENS4_8TiledMMAINS4_8MMA_AtomIJNS4_4SM904GMMA6SPARSE29GMMA_64x128x32_F32BF16BF16_SSILNS1E_5MajorE0ELS1H_0ELNS1E_7ScaleInE1ELS1I_1ELNS1E_9SparseSelE0EEEEEENSL_ISD_NS5_IJSC_NSA_ILi0EEES1M_EEEEENS5_IJNS4_10UnderscoreES1P_S1P_EEEEENS4_13SM90_TMA_LOADENS4_14ComposedLayoutINS4_7SwizzleILi2ELi4ELi3EEENS4_25smem_sparse_ptr_flag_bitsILi2ELi16EEENSL_INS5_IJNS5_IJSC_SR_EEENS5_IJSB_S14_EEEEEENS5_IJNS5_IJS1M_SI_EEESO_EEEEEEEvNS4_8identityENS4_23SM90_TMA_LOAD_MULTICASTENS1T_INS1U_ILi3ELi4ELi3EEENS4_18smem_ptr_flag_bitsILi16EEENSL_INS5_IJSR_SI_EEENS5_IJSI_SC_EEEEEEEvS25_EENS_8epilogue10collective6detail29Sm90TmaWarpSpecializedAdapterINS2G_15DefaultEpilogueIfNS5_IJSC_llEEES2K_NS2F_6thread17LinearCombinationIfLi1EffLNS2L_9ScaleType4KindE0ELNS_15FloatRoundStyleE2EfEENS1_15EpilogueDefaultEEEEEvvEEEEvNT_6ParamsE --------------------------
	.section	.nv.info._ZN7cutlass13device_kernelINS_4gemm6kernel13GemmUniversalIN4cute5tupleIJiiiiEEENS1_10collective13CollectiveMmaINS1_40MainloopSm90TmaGmmaWarpSpecializedSparseILi6ENS5_IJNS4_1CILi2EEENSA_ILi1EEESC_EEENS1_35KernelTmaWarpSpecializedCooperativeEEENS5_IJNSA_ILi256EEENSA_ILi128EEENSA_ILi64EEEEEENS_10bfloat16_tENS5_IJNS4_6LayoutINS5_IJiNS5_IJSB_iEEEiEEENS5_IJlNS5_IJSC_SB_EEElEEEEENSL_INS5_IJNS5_IJNS5_IJNSA_ILi8EEESB_NSA_ILi4EEEEEEiEEENS5_IJNS5_IJNSA_ILi16EEESB_SB_EEEiEEEiEEENS5_IJNS5_IJNS5_IJSI_SV_NSA_ILi1024EEEEEENSA_ILi4096EEEEEENS5_IJNS5_IJSC_NSA_ILi512EEENSA_ILi32EEEEEElEEElEEEEEEEESK_NS5_IJlSC_lEEENS4_8TiledMMAINS4_8MMA_AtomIJNS4_4SM904GMMA6SPARSE29GMMA_64x128x32_F32BF16BF16_SSILNS1E_5MajorE0ELS1H_0ELNS1E_7ScaleInE1ELS1I_1ELNS1E_9SparseSelE0EEEEEENSL_ISD_NS5_IJSC_NSA_ILi0EEES1M_EEEEENS5_IJNS4_10UnderscoreES1P_S1P_EEEEENS4_13SM90_TMA_LOADENS4_14ComposedLayoutINS4_7SwizzleILi2ELi4ELi3EEENS4_25smem_sparse_ptr_flag_bitsILi2ELi16EEENSL_INS5_IJNS5_IJSC_SR_EEENS5_IJSB_S14_EEEEEENS5_IJNS5_IJS1M_SI_EEESO_EEEEEEEvNS4_8identityENS4_23SM90_TMA_LOAD_MULTICASTENS1T_INS1U_ILi3ELi4ELi3EEENS4_18smem_ptr_flag_bitsILi16EEENSL_INS5_IJSR_SI_EEENS5_IJSI_SC_EEEEEEEvS25_EENS_8epilogue10collective6detail29Sm90TmaWarpSpecializedAdapterINS2G_15DefaultEpilogueIfNS5_IJSC_llEEES2K_NS2F_6thread17LinearCombinationIfLi1EffLNS2L_9ScaleType4KindE0ELNS_15FloatRoundStyleE2EfEENS1_15EpilogueDefaultEEEEEvvEEEEvNT_6ParamsE,"",@"SHT_CUDA_INFO"
	.sectionflags	@""
	.align	4


	//----- nvinfo : EIATTR_CUDA_API_VERSION
	.align		4
        /*0000*/ 	.byte	0x04, 0x37
        /*0002*/ 	.short	(.L_18 - .L_17)
.L_17:
        /*0004*/ 	.word	0x00000082


	//----- nvinfo : EIATTR_KPARAM_INFO
	.align		4
.L_18:
        /*0008*/ 	.byte	0x04, 0x17
        /*000a*/ 	.short	(.L_20 - .L_19)
.L_19:
        /*000c*/ 	.word	0x00000000
        /*0010*/ 	.short	0x0000
        /*0012*/ 	.short	0x0070
        /*0014*/ 	.byte	0x00, 0xf0, 0x01, 0x14


	//----- nvinfo : EIATTR_SPARSE_MMA_MASK
	.align		4
.L_20:
        /*0018*/ 	.byte	0x03, 0x50
        /*001a*/ 	.short	0x0002


	//----- nvinfo : EIATTR_MAXREG_COUNT
	.align		4
        /*001c*/ 	.byte	0x03, 0x1b
        /*001e*/ 	.short	0x00a8


	//----- nvinfo : EIATTR_NUM_BARRIERS
	.align		4
        /*0020*/ 	.byte	0x02, 0x4c
        /*0022*/ 	.byte	0x01
	.zero		1


	//----- nvinfo : EIATTR_MERCURY_ISA_VERSION
	.align		4
        /*0024*/ 	.byte	0x03, 0x5f
        /*0026*/ 	.short	0x0101


	//----- nvinfo : EIATTR_INT_WARP_WIDE_INSTR_OFFSETS
	.align		4
        /*0028*/ 	.byte	0x04, 0x31
        /*002a*/ 	.short	(.L_22 - .L_21)


	//   ....[0]....
.L_21:
        /*002c*/ 	.word	0x000005e0


	//   ....[1]....
        /*0030*/ 	.word	0x000005f0


	//   ....[2]....
        /*0034*/ 	.word	0x00000750


	//----- nvinfo : EIATTR_COOP_GROUP_MASK_REGIDS
	.align		4
.L_22:
        /*0038*/ 	.byte	0x04, 0x29
        /*003a*/ 	.short	(.L_24 - .L_23)


	//   ....[0]....
.L_23:
        /*003c*/ 	.word	0xffffffff


	//   ....[1]....
        /*0040*/ 	.word	0xffffffff


	//   ....[2]....
        /*0044*/ 	.word	0xffffffff


	//   ....[3]....
        /*0048*/ 	.word	0xffffffff


	//   ....[4]....
        /*004c*/ 	.word	0xffffffff


	//   ....[5]....
        /*0050*/ 	.word	0xffffffff


	//----- nvinfo : EIATTR_COOP_GROUP_INSTR_OFFSETS
	.align		4
.L_24:
        /*0054*/ 	.byte	0x04, 0x28
        /*0056*/ 	.short	(.L_26 - .L_25)


	//   ....[0]....
.L_25:
        /*0058*/ 	.word	0x00000060


	//   ....[1]....
        /*005c*/ 	.word	0x00000070


	//   ....[2]....
        /*0060*/ 	.word	0x000001c0


	//   ....[3]....
        /*0064*/ 	.word	0x00000430


	//   ....[4]....
        /*0068*/ 	.word	0x00000870


	//   ....[5]....
        /*006c*/ 	.word	0x00001340


	//----- nvinfo : EIATTR_REG_RECONFIG
	.align		4
.L_26:
        /*0070*/ 	.byte	0x01, 0x54
	.zero		2


	//----- nvinfo : EIATTR_MBARRIER_INSTR_OFFSETS
	.align		4
        /*0074*/ 	.byte	0x04, 0x39
        /*0076*/ 	.short	(.L_28 - .L_27)


	//   ....[0]....
.L_27:
        /*0078*/ 	.word	0x00000340
        /*007c*/ 	.word	0x000000ff
        /*0080*/ 	.word	0x00000000
        /*0084*/ 	.short	0x0100
        /*0086*/ 	.byte	0x0a
	.zero		1


	//   ....[1]....
        /*0088*/ 	.word	0x00000350
        /*008c*/ 	.word	0x000000ff
        /*0090*/ 	.word	0x00000030
        /*0094*/ 	.short	0x0100
        /*0096*/ 	.byte	0x0a
	.zero		1


	//   ....[2]....
        /*0098*/ 	.word	0x00000360
        /*009c*/ 	.word	0x000000ff
        /*00a0*/ 	.word	0x00000008
        /*00a4*/ 	.short	0x0100
        /*00a6*/ 	.byte	0x0a
	.zero		1


	//   ....[3]....
        /*00a8*/ 	.word	0x00000370
        /*00ac*/ 	.word	0x000000ff
        /*00b0*/ 	.word	0x00000038
        /*00b4*/ 	.short	0x0100
        /*00b6*/ 	.byte	0x0a
	.zero		1


	//   ....[4]....
        /*00b8*/ 	.word	0x00000380
        /*00bc*/ 	.word	0x000000ff
        /*00c0*/ 	.word	0x00000010
        /*00c4*/ 	.short	0x0100
        /*00c6*/ 	.byte	0x0a
	.zero		1


	//   ....[5]....
        /*00c8*/ 	.word	0x00000390
        /*00cc*/ 	.word	0x000000ff
        /*00d0*/ 	.word	0x00000040
        /*00d4*/ 	.short	0x0100
        /*00d6*/ 	.byte	0x0a
	.zero		1


	//   ....[6]....
        /*00d8*/ 	.word	0x000003a0
        /*00dc*/ 	.word	0x000000ff
        /*00e0*/ 	.word	0x00000018
        /*00e4*/ 	.short	0x0100
        /*00e6*/ 	.byte	0x0a
	.zero		1


	//   ....[7]....
        /*00e8*/ 	.word	0x000003b0
        /*00ec*/ 	.word	0x000000ff
        /*00f0*/ 	.word	0x00000048
        /*00f4*/ 	.short	0x0100
        /*00f6*/ 	.byte	0x0a
	.zero		1


	//   ....[8]....
        /*00f8*/ 	.word	0x000003c0
        /*00fc*/ 	.word	0x000000ff
        /*0100*/ 	.word	0x00000020
        /*0104*/ 	.short	0x0100
        /*0106*/ 	.byte	0x0a
	.zero		1


	//   ....[9]....
        /*0108*/ 	.word	0x000003d0
        /*010c*/ 	.word	0x000000ff
        /*0110*/ 	.word	0x00000050
        /*0114*/ 	.short	0x0100
        /*0116*/ 	.byte	0x0a
	.zero		1


	//   ....[10]....
        /*0118*/ 	.word	0x000003e0
        /*011c*/ 	.word	0x000000ff
        /*0120*/ 	.word	0x00000028
        /*0124*/ 	.short	0x0100
        /*0126*/ 	.byte	0x0a
	.zero		1


	//   ....[11]....
        /*0128*/ 	.word	0x000003f0
        /*012c*/ 	.word	0x000000ff
        /*0130*/ 	.word	0x00000058
        /*0134*/ 	.short	0x0100
        /*0136*/ 	.byte	0x0a
	.zero		1


	//   ....[12]....
        /*0138*/ 	.word	0x000007c0
        /*013c*/ 	.word	0x000000ff
        /*0140*/ 	.word	0x00000070
        /*0144*/ 	.short	0x0100
        /*0146*/ 	.byte	0x08
	.zero		1


	//   ....[13]....
        /*0148*/ 	.word	0x00000820
        /*014c*/ 	.word	0x000000ff
        /*0150*/ 	.word	0x00000078
        /*0154*/ 	.short	0x0100
        /*0156*/ 	.byte	0x08
	.zero		1


	//   ....[14]....
        /*0158*/ 	.word	0x00001890
        /*015c*/ 	.word	0x000000ff
        /*0160*/ 	.word	0x00000000
        /*0164*/ 	.short	0x010a
        /*0166*/ 	.byte	0x08
	.zero		1


	//   ....[15]....
        /*0168*/ 	.word	0x00001960
        /*016c*/ 	.word	0x000000ff
        /*0170*/ 	.word	0x00000000
        /*0174*/ 	.short	0x010a
        /*0176*/ 	.byte	0x08
	.zero		1


	//   ....[16]....
        /*0178*/ 	.word	0x00001ba0
        /*017c*/ 	.word	0x0000000e
        /*0180*/ 	.word	0x00000000
        /*0184*/ 	.short	0x0101
        /*0186*/ 	.byte	0x3f
	.zero		1


	//   ....[17]....
        /*0188*/ 	.word	0x0000b0e0
        /*018c*/ 	.word	0x0000000f
        /*0190*/ 	.word	0x00000030
        /*0194*/ 	.short	0x010a
        /*0196*/ 	.byte	0x3f
	.zero		1


	//   ....[18]....
        /*0198*/ 	.word	0x0000b540
        /*019c*/ 	.word	0x00000007
        /*01a0*/ 	.word	0x00000078
        /*01a4*/ 	.short	0x0101
        /*01a6*/ 	.byte	0x3f
	.zero		1


	//   ....[19]....
        /*01a8*/ 	.word	0x0000bc90
        /*01ac*/ 	.word	0x00000005
        /*01b0*/ 	.word	0x00000000
        /*01b4*/ 	.short	0x010a
        /*01b6*/ 	.byte	0x3f
	.zero		1


	//   ....[20]....
        /*01b8*/ 	.word	0x0000bd10
        /*01bc*/ 	.word	0x00000007
        /*01c0*/ 	.word	0x00000000
        /*01c4*/ 	.short	0x010a
        /*01c6*/ 	.byte	0x3f
	.zero		1


	//   ....[21]....
        /*01c8*/ 	.word	0x0000bda0
        /*01cc*/ 	.word	0x00000006
        /*01d0*/ 	.word	0x00000000
        /*01d4*/ 	.short	0x010a
        /*01d6*/ 	.byte	0x3f
	.zero		1


	//   ....[22]....
        /*01d8*/ 	.word	0x0000be30
        /*01dc*/ 	.word	0x00000009
        /*01e0*/ 	.word	0x00000000
        /*01e4*/ 	.short	0x010a
        /*01e6*/ 	.byte	0x3f
	.zero		1


	//   ....[23]....
        /*01e8*/ 	.word	0x0000bec0
        /*01ec*/ 	.word	0x00000006
        /*01f0*/ 	.word	0x00000000
        /*01f4*/ 	.short	0x010a
        /*01f6*/ 	.byte	0x3f
	.zero		1


	//   ....[24]....
        /*01f8*/ 	.word	0x0000bf50
        /*01fc*/ 	.word	0x00000003
        /*0200*/ 	.word	0x00000000
        /*0204*/ 	.short	0x010a
        /*0206*/ 	.byte	0x3f
	.zero		1


	//   ....[25]....
        /*0208*/ 	.word	0x0000bfc0
        /*020c*/ 	.word	0x0000000e
        /*0210*/ 	.word	0x00000000
        /*0214*/ 	.short	0x010a
        /*0216*/ 	.byte	0x3f
	.zero		1


	//   ....[26]....
        /*0218*/ 	.word	0x0000c090
        /*021c*/ 	.word	0x0000000f
        /*0220*/ 	.word	0x00000030
        /*0224*/ 	.short	0x010a
        /*0226*/ 	.byte	0x3f
	.zero		1


	//   ....[27]....
        /*0228*/ 	.word	0x0000c160
        /*022c*/ 	.word	0x00000005
        /*0230*/ 	.word	0x00000000
        /*0234*/ 	.short	0x010a
        /*0236*/ 	.byte	0x3f
	.zero		1


	//   ....[28]....
        /*0238*/ 	.word	0x0000c1b0
        /*023c*/ 	.word	0x00000007
        /*0240*/ 	.word	0x00000000
        /*0244*/ 	.short	0x010a
        /*0246*/ 	.byte	0x3f
	.zero		1


	//   ....[29]....
        /*0248*/ 	.word	0x0000c200
        /*024c*/ 	.word	0x00000006
        /*0250*/ 	.word	0x00000000
        /*0254*/ 	.short	0x010a
        /*0256*/ 	.byte	0x3f
	.zero		1


	//   ....[30]....
        /*0258*/ 	.word	0x0000c250
        /*025c*/ 	.word	0x00000009
        /*0260*/ 	.word	0x00000000
        /*0264*/ 	.short	0x010a
        /*0266*/ 	.byte	0x3f
	.zero		1


	//   ....[31]....
        /*0268*/ 	.word	0x0000c2a0
        /*026c*/ 	.word	0x00000006
        /*0270*/ 	.word	0x00000000
        /*0274*/ 	.short	0x010a
        /*0276*/ 	.byte	0x3f
	.zero		1


	//----- nvinfo : EIATTR_NUM_MBARRIERS
	.align		4
.L_28:
        /*0278*/ 	.byte	0x03, 0x38
        /*027a*/ 	.short	0x000e


	//----- nvinfo : EIATTR_EXIT_INSTR_OFFSETS
	.align		4
        /*027c*/ 	.byte	0x04, 0x1c
        /*027e*/ 	.short	(.L_30 - .L_29)


	//   ....[0]....
.L_29:
        /*0280*/ 	.word	0x000009e0


	//   ....[1]....
        /*0284*/ 	.word	0x00001210


	//   ....[2]....
        /*0288*/ 	.word	0x0000a7e0


	//   ....[3]....
        /*028c*/ 	.word	0x0000ad40


	//   ....[4]....
        /*0290*/ 	.word	0x0000bfa0


	//----- nvinfo : EIATTR_MAX_THREADS
	.align		4
.L_30:
        /*0294*/ 	.byte	0x04, 0x05
        /*0296*/ 	.short	(.L_32 - .L_31)
.L_31:
        /*0298*/ 	.word	0x00000180
        /*029c*/ 	.word	0x00000001
        /*02a0*/ 	.word	0x00000001


	//----- nvinfo : EIATTR_CRS_STACK_SIZE
	.align		4
.L_32:
        /*02a4*/ 	.byte	0x04, 0x1e
        /*02a6*/ 	.short	(.L_34 - .L_33)
.L_33:
        /*02a8*/ 	.word	0x00000000


	//----- nvinfo : EIATTR_CBANK_PARAM_SIZE
	.align		4
.L_34:
        /*02ac*/ 	.byte	0x03, 0x19
        /*02ae*/ 	.short	0x0570


	//----- nvinfo : EIATTR_PARAM_CBANK
	.align		4
        /*02b0*/ 	.byte	0x04, 0x0a
        /*02b2*/ 	.short	(.L_36 - .L_35)
	.align		4
.L_35:
        /*02b4*/ 	.word	index@(.nv.constant0._ZN7cutlass13device_kernelINS_4gemm6kernel13GemmUniversalIN4cute5tupleIJiiiiEEENS1_10collective13CollectiveMmaINS1_40MainloopSm90TmaGmmaWarpSpecializedSparseILi6ENS5_IJNS4_1CILi2EEENSA_ILi1EEESC_EEENS1_35KernelTmaWarpSpecializedCooperativeEEENS5_IJNSA_ILi256EEENSA_ILi128EEENSA_ILi64EEEEEENS_10bfloat16_tENS5_IJNS4_6LayoutINS5_IJiNS5_IJSB_iEEEiEEENS5_IJlNS5_IJSC_SB_EEElEEEEENSL_INS5_IJNS5_IJNS5_IJNSA_ILi8EEESB_NSA_ILi4EEEEEEiEEENS5_IJNS5_IJNSA_ILi16EEESB_SB_EEEiEEEiEEENS5_IJNS5_IJNS5_IJSI_SV_NSA_ILi1024EEEEEENSA_ILi4096EEEEEENS5_IJNS5_IJSC_NSA_ILi512EEENSA_ILi32EEEEEElEEElEEEEEEEESK_NS5_IJlSC_lEEENS4_8TiledMMAINS4_8MMA_AtomIJNS4_4SM904GMMA6SPARSE29GMMA_64x128x32_F32BF16BF16_SSILNS1E_5MajorE0ELS1H_0ELNS1E_7ScaleInE1ELS1I_1ELNS1E_9SparseSelE0EEEEEENSL_ISD_NS5_IJSC_NSA_ILi0EEES1M_EEEEENS5_IJNS4_10UnderscoreES1P_S1P_EEEEENS4_13SM90_TMA_LOADENS4_14ComposedLayoutINS4_7SwizzleILi2ELi4ELi3EEENS4_25smem_sparse_ptr_flag_bitsILi2ELi16EEENSL_INS5_IJNS5_IJSC_SR_EEENS5_IJSB_S14_EEEEEENS5_IJNS5_IJS1M_SI_EEESO_EEEEEEEvNS4_8identityENS4_23SM90_TMA_LOAD_MULTICASTENS1T_INS1U_ILi3ELi4ELi3EEENS4_18smem_ptr_flag_bitsILi16EEENSL_INS5_IJSR_SI_EEENS5_IJSI_SC_EEEEEEEvS25_EENS_8epilogue10collective6detail29Sm90TmaWarpSpecializedAdapterINS2G_15DefaultEpilogueIfNS5_IJSC_llEEES2K_NS2F_6thread17LinearCombinationIfLi1EffLNS2L_9ScaleType4KindE0ELNS_15FloatRoundStyleE2EfEENS1_15EpilogueDefaultEEEEEvvEEEEvNT_6ParamsE)
        /*02b8*/ 	.short	0x0210
        /*02ba*/ 	.short	0x0570


	//----- nvinfo : EIATTR_SW_WAR
	.align		4
.L_36:
        /*02bc*/ 	.byte	0x04, 0x36
        /*02be*/ 	.short	(.L_38 - .L_37)
.L_37:
        /*02c0*/ 	.word	0x00000008
.L_38:


//--------------------- .nv.callgraph             --------------------------
	.section	.nv.callgraph,"",@"SHT_CUDA_CALLGRAPH"
	.align	4
	.sectionentsize	8
	.align		4
        /*0000*/ 	.word	0x00000000
	.align		4
        /*0004*/ 	.word	0xffffffff
	.align		4
        /*0008*/ 	.word	0x00000000
	.align		4
        /*000c*/ 	.word	0xfffffffe
	.align		4
        /*0010*/ 	.word	0x00000000
	.align		4
        /*0014*/ 	.word	0xfffffffd
	.align		4
        /*0018*/ 	.word	0x00000000
	.align		4
        /*001c*/ 	.word	0xfffffffc


//--------------------- .nv.constant4             --------------------------
	.section	.nv.constant4,"a",@progbits
	.align	8
	.align		8
.nv.constant4:
        /*0000*/ 	.dword	_ZN39_INTERNAL_3deace87_4_k_cu_45b61d5c_28394cuda3std3__45__cpo5beginE
	.align		8
        /*0008*/ 	.dword	_ZN39_INTERNAL_3deace87_4_k_cu_45b61d5c_28394cuda3std3__45__cpo3endE
	.align		8
        /*0010*/ 	.dword	_ZN39_INTERNAL_3deace87_4_k_cu_45b61d5c_28394cuda3std3__45__cpo6cbeginE
	.align		8
        /*0018*/ 	.dword	_ZN39_INTERNAL_3deace87_4_k_cu_45b61d5c_28394cuda3std3__45__cpo4cendE
	.align		8
        /*0020*/ 	.dword	_ZN39_INTERNAL_3deace87_4_k_cu_45b61d5c_28394cuda3std3__441_GLOBAL__N__3deace87_4_k_cu_45b61d5c_28396ignoreE
	.align		8
        /*0028*/ 	.dword	_ZN39_INTERNAL_3deace87_4_k_cu_45b61d5c_28394cuda3std3__419piecewise_constructE
	.align		8
        /*0030*/ 	.dword	_ZN39_INTERNAL_3deace87_4_k_cu_45b61d5c_28394cuda3std3__48in_placeE
	.align		8
        /*0038*/ 	.dword	_ZN39_INTERNAL_3deace87_4_k_cu_45b61d5c_28394cuda3std6ranges3__45__cpo4swapE
	.align		8
        /*0040*/ 	.dword	_ZN39_INTERNAL_3deace87_4_k_cu_45b61d5c_28394cuda3std6ranges3__45__cpo9iter_moveE
	.align		8
        /*0048*/ 	.dword	_ZN39_INTERNAL_3deace87_4_k_cu_45b61d5c_28394cute7productE
	.align		8
        /*0050*/ 	.dword	_ZN39_INTERNAL_3deace87_4_k_cu_45b61d5c_28394cute1_E


//--------------------- .text._ZN7cutlass13device_kernelINS_4gemm6kernel13GemmUniversalIN4cute5tupleIJiiiiEEENS1_10collective13CollectiveMmaINS1_40MainloopSm90TmaGmmaWarpSpecializedSparseILi6ENS5_IJNS4_1CILi2EEENSA_ILi1EEESC_EEENS1_35KernelTmaWarpSpecializedCooperativeEEENS5_IJNSA_ILi256EEENSA_ILi128EEENSA_ILi64EEEEEENS_10bfloat16_tENS5_IJNS4_6LayoutINS5_IJiNS5_IJSB_iEEEiEEENS5_IJlNS5_IJSC_SB_EEElEEEEENSL_INS5_IJNS5_IJNS5_IJNSA_ILi8EEESB_NSA_ILi4EEEEEEiEEENS5_IJNS5_IJNSA_ILi16EEESB_SB_EEEiEEEiEEENS5_IJNS5_IJNS5_IJSI_SV_NSA_ILi1024EEEEEENSA_ILi4096EEEEEENS5_IJNS5_IJSC_NSA_ILi512EEENSA_ILi32EEEEEElEEElEEEEEEEESK_NS5_IJlSC_lEEENS4_8TiledMMAINS4_8MMA_AtomIJNS4_4SM904GMMA6SPARSE29GMMA_64x128x32_F32BF16BF16_SSILNS1E_5MajorE0ELS1H_0ELNS1E_7ScaleInE1ELS1I_1ELNS1E_9SparseSelE0EEEEEENSL_ISD_NS5_IJSC_NSA_ILi0EEES1M_EEEEENS5_IJNS4_10UnderscoreES1P_S1P_EEEEENS4_13SM90_TMA_LOADENS4_14ComposedLayoutINS4_7SwizzleILi2ELi4ELi3EEENS4_25smem_sparse_ptr_flag_bitsILi2ELi16EEENSL_INS5_IJNS5_IJSC_SR_EEENS5_IJSB_S14_EEEEEENS5_IJNS5_IJS1M_SI_EEESO_EEEEEEEvNS4_8identityENS4_23SM90_TMA_LOAD_MULTICASTENS1T_INS1U_ILi3ELi4ELi3EEENS4_18smem_ptr_flag_bitsILi16EEENSL_INS5_IJSR_SI_EEENS5_IJSI_SC_EEEEEEEvS25_EENS_8epilogue10collective6detail29Sm90TmaWarpSpecializedAdapterINS2G_15DefaultEpilogueIfNS5_IJSC_llEEES2K_NS2F_6thread17LinearCombinationIfLi1EffLNS2L_9ScaleType4KindE0ELNS_15FloatRoundStyleE2EfEENS1_15EpilogueDefaultEEEEEvvEEEEvNT_6ParamsE --------------------------
	.section	.text._ZN7cutlass13device_kernelINS_4gemm6kernel13GemmUniversalIN4cute5tupleIJiiiiEEENS1_10collective13CollectiveMmaINS1_40MainloopSm90TmaGmmaWarpSpecializedSparseILi6ENS5_IJNS4_1CILi2EEENSA_ILi1EEESC_EEENS1_35KernelTmaWarpSpecializedCooperativeEEENS5_IJNSA_ILi256EEENSA_ILi128EEENSA_ILi64EEEEEENS_10bfloat16_tENS5_IJNS4_6LayoutINS5_IJiNS5_IJSB_iEEEiEEENS5_IJlNS5_IJSC_SB_EEElEEEEENSL_INS5_IJNS5_IJNS5_IJNSA_ILi8EEESB_NSA_ILi4EEEEEEiEEENS5_IJNS5_IJNSA_ILi16EEESB_SB_EEEiEEEiEEENS5_IJNS5_IJNS5_IJSI_SV_NSA_ILi1024EEEEEENSA_ILi4096EEEEEENS5_IJNS5_IJSC_NSA_ILi512EEENSA_ILi32EEEEEElEEElEEEEEEEESK_NS5_IJlSC_lEEENS4_8TiledMMAINS4_8MMA_AtomIJNS4_4SM904GMMA6SPARSE29GMMA_64x128x32_F32BF16BF16_SSILNS1E_5MajorE0ELS1H_0ELNS1E_7ScaleInE1ELS1I_1ELNS1E_9SparseSelE0EEEEEENSL_ISD_NS5_IJSC_NSA_ILi0EEES1M_EEEEENS5_IJNS4_10UnderscoreES1P_S1P_EEEEENS4_13SM90_TMA_LOADENS4_14ComposedLayoutINS4_7SwizzleILi2ELi4ELi3EEENS4_25smem_sparse_ptr_flag_bitsILi2ELi16EEENSL_INS5_IJNS5_IJSC_SR_EEENS5_IJSB_S14_EEEEEENS5_IJNS5_IJS1M_SI_EEESO_EEEEEEEvNS4_8identityENS4_23SM90_TMA_LOAD_MULTICASTENS1T_INS1U_ILi3ELi4ELi3EEENS4_18smem_ptr_flag_bitsILi16EEENSL_INS5_IJSR_SI_EEENS5_IJSI_SC_EEEEEEEvS25_EENS_8epilogue10collective6detail29Sm90TmaWarpSpecializedAdapterINS2G_15DefaultEpilogueIfNS5_IJSC_llEEES2K_NS2F_6thread17LinearCombinationIfLi1EffLNS2L_9ScaleType4KindE0ELNS_15FloatRoundStyleE2EfEENS1_15EpilogueDefaultEEEEEvvEEEEvNT_6ParamsE,"ax",@progbits
	.align	128
.text._ZN7cutlass13device_kernelINS_4gemm6kernel13GemmUniversalIN4cute5tupleIJiiiiEEENS1_10collective13CollectiveMmaINS1_40MainloopSm90TmaGmmaWarpSpecializedSparseILi6ENS5_IJNS4_1CILi2EEENSA_ILi1EEESC_EEENS1_35KernelTmaWarpSpecializedCooperativeEEENS5_IJNSA_ILi256EEENSA_ILi128EEENSA_ILi64EEEEEENS_10bfloat16_tENS5_IJNS4_6LayoutINS5_IJiNS5_IJSB_iEEEiEEENS5_IJlNS5_IJSC_SB_EEElEEEEENSL_INS5_IJNS5_IJNS5_IJNSA_ILi8EEESB_NSA_ILi4EEEEEEiEEENS5_IJNS5_IJNSA_ILi16EEESB_SB_EEEiEEEiEEENS5_IJNS5_IJNS5_IJSI_SV_NSA_ILi1024EEEEEENSA_ILi4096EEEEEENS5_IJNS5_IJSC_NSA_ILi512EEENSA_ILi32EEEEEElEEElEEEEEEEESK_NS5_IJlSC_lEEENS4_8TiledMMAINS4_8MMA_AtomIJNS4_4SM904GMMA6SPARSE29GMMA_64x128x32_F32BF16BF16_SSILNS1E_5MajorE0ELS1H_0ELNS1E_7ScaleInE1ELS1I_1ELNS1E_9SparseSelE0EEEEEENSL_ISD_NS5_IJSC_NSA_ILi0EEES1M_EEEEENS5_IJNS4_10UnderscoreES1P_S1P_EEEEENS4_13SM90_TMA_LOADENS4_14ComposedLayoutINS4_7SwizzleILi2ELi4ELi3EEENS4_25smem_sparse_ptr_flag_bitsILi2ELi16EEENSL_INS5_IJNS5_IJSC_SR_EEENS5_IJSB_S14_EEEEEENS5_IJNS5_IJS1M_SI_EEESO_EEEEEEEvNS4_8identityENS4_23SM90_TMA_LOAD_MULTICASTENS1T_INS1U_ILi3ELi4ELi3EEENS4_18smem_ptr_flag_bitsILi16EEENSL_INS5_IJSR_SI_EEENS5_IJSI_SC_EEEEEEEvS25_EENS_8epilogue10collective6detail29Sm90TmaWarpSpecializedAdapterINS2G_15DefaultEpilogueIfNS5_IJSC_llEEES2K_NS2F_6thread17LinearCombinationIfLi1EffLNS2L_9ScaleType4KindE0ELNS_15FloatRoundStyleE2EfEENS1_15EpilogueDefaultEEEEEvvEEEEvNT_6ParamsE:
        .type           _ZN7cutlass13device_kernelINS_4gemm6kernel13GemmUniversalIN4cute5tupleIJiiiiEEENS1_10collective13CollectiveMmaINS1_40MainloopSm90TmaGmmaWarpSpecializedSparseILi6ENS5_IJNS4_1CILi2EEENSA_ILi1EEESC_EEENS1_35KernelTmaWarpSpecializedCooperativeEEENS5_IJNSA_ILi256EEENSA_ILi128EEENSA_ILi64EEEEEENS_10bfloat16_tENS5_IJNS4_6LayoutINS5_IJiNS5_IJSB_iEEEiEEENS5_IJlNS5_IJSC_SB_EEElEEEEENSL_INS5_IJNS5_IJNS5_IJNSA_ILi8EEESB_NSA_ILi4EEEEEEiEEENS5_IJNS5_IJNSA_ILi16EEESB_SB_EEEiEEEiEEENS5_IJNS5_IJNS5_IJSI_SV_NSA_ILi1024EEEEEENSA_ILi4096EEEEEENS5_IJNS5_IJSC_NSA_ILi512EEENSA_ILi32EEEEEElEEElEEEEEEEESK_NS5_IJlSC_lEEENS4_8TiledMMAINS4_8MMA_AtomIJNS4_4SM904GMMA6SPARSE29GMMA_64x128x32_F32BF16BF16_SSILNS1E_5MajorE0ELS1H_0ELNS1E_7ScaleInE1ELS1I_1ELNS1E_9SparseSelE0EEEEEENSL_ISD_NS5_IJSC_NSA_ILi0EEES1M_EEEEENS5_IJNS4_10UnderscoreES1P_S1P_EEEEENS4_13SM90_TMA_LOADENS4_14ComposedLayoutINS4_7SwizzleILi2ELi4ELi3EEENS4_25smem_sparse_ptr_flag_bitsILi2ELi16EEENSL_INS5_IJNS5_IJSC_SR_EEENS5_IJSB_S14_EEEEEENS5_IJNS5_IJS1M_SI_EEESO_EEEEEEEvNS4_8identityENS4_23SM90_TMA_LOAD_MULTICASTENS1T_INS1U_ILi3ELi4ELi3EEENS4_18smem_ptr_flag_bitsILi16EEENSL_INS5_IJSR_SI_EEENS5_IJSI_SC_EEEEEEEvS25_EENS_8epilogue10collective6detail29Sm90TmaWarpSpecializedAdapterINS2G_15DefaultEpilogueIfNS5_IJSC_llEEES2K_NS2F_6thread17LinearCombinationIfLi1EffLNS2L_9ScaleType4KindE0ELNS_15FloatRoundStyleE2EfEENS1_15EpilogueDefaultEEEEEvvEEEEvNT_6ParamsE,@function
        .size           _ZN7cutlass13device_kernelINS_4gemm6kernel13GemmUniversalIN4cute5tupleIJiiiiEEENS1_10collective13CollectiveMmaINS1_40MainloopSm90TmaGmmaWarpSpecializedSparseILi6ENS5_IJNS4_1CILi2EEENSA_ILi1EEESC_EEENS1_35KernelTmaWarpSpecializedCooperativeEEENS5_IJNSA_ILi256EEENSA_ILi128EEENSA_ILi64EEEEEENS_10bfloat16_tENS5_IJNS4_6LayoutINS5_IJiNS5_IJSB_iEEEiEEENS5_IJlNS5_IJSC_SB_EEElEEEEENSL_INS5_IJNS5_IJNS5_IJNSA_ILi8EEESB_NSA_ILi4EEEEEEiEEENS5_IJNS5_IJNSA_ILi16EEESB_SB_EEEiEEEiEEENS5_IJNS5_IJNS5_IJSI_SV_NSA_ILi1024EEEEEENSA_ILi4096EEEEEENS5_IJNS5_IJSC_NSA_ILi512EEENSA_ILi32EEEEEElEEElEEEEEEEESK_NS5_IJlSC_lEEENS4_8TiledMMAINS4_8MMA_AtomIJNS4_4SM904GMMA6SPARSE29GMMA_64x128x32_F32BF16BF16_SSILNS1E_5MajorE0ELS1H_0ELNS1E_7ScaleInE1ELS1I_1ELNS1E_9SparseSelE0EEEEEENSL_ISD_NS5_IJSC_NSA_ILi0EEES1M_EEEEENS5_IJNS4_10UnderscoreES1P_S1P_EEEEENS4_13SM90_TMA_LOADENS4_14ComposedLayoutINS4_7SwizzleILi2ELi4ELi3EEENS4_25smem_sparse_ptr_flag_bitsILi2ELi16EEENSL_INS5_IJNS5_IJSC_SR_EEENS5_IJSB_S14_EEEEEENS5_IJNS5_IJS1M_SI_EEESO_EEEEEEEvNS4_8identityENS4_23SM90_TMA_LOAD_MULTICASTENS1T_INS1U_ILi3ELi4ELi3EEENS4_18smem_ptr_flag_bitsILi16EEENSL_INS5_IJSR_SI_EEENS5_IJSI_SC_EEEEEEEvS25_EENS_8epilogue10collective6detail29Sm90TmaWarpSpecializedAdapterINS2G_15DefaultEpilogueIfNS5_IJSC_llEEES2K_NS2F_6thread17LinearCombinationIfLi1EffLNS2L_9ScaleType4KindE0ELNS_15FloatRoundStyleE2EfEENS1_15EpilogueDefaultEEEEEvvEEEEvNT_6ParamsE,(.L_x_320 - _ZN7cutlass13device_kernelINS_4gemm6kernel13GemmUniversalIN4cute5tupleIJiiiiEEENS1_10collective13CollectiveMmaINS1_40MainloopSm90TmaGmmaWarpSpecializedSparseILi6ENS5_IJNS4_1CILi2EEENSA_ILi1EEESC_EEENS1_35KernelTmaWarpSpecializedCooperativeEEENS5_IJNSA_ILi256EEENSA_ILi128EEENSA_ILi64EEEEEENS_10bfloat16_tENS5_IJNS4_6LayoutINS5_IJiNS5_IJSB_iEEEiEEENS5_IJlNS5_IJSC_SB_EEElEEEEENSL_INS5_IJNS5_IJNS5_IJNSA_ILi8EEESB_NSA_ILi4EEEEEEiEEENS5_IJNS5_IJNSA_ILi16EEESB_SB_EEEiEEEiEEENS5_IJNS5_IJNS5_IJSI_SV_NSA_ILi1024EEEEEENSA_ILi4096EEEEEENS5_IJNS5_IJSC_NSA_ILi512EEENSA_ILi32EEEEEElEEElEEEEEEEESK_NS5_IJlSC_lEEENS4_8TiledMMAINS4_8MMA_AtomIJNS4_4SM904GMMA6SPARSE29GMMA_64x128x32_F32BF16BF16_SSILNS1E_5MajorE0ELS1H_0ELNS1E_7ScaleInE1ELS1I_1ELNS1E_9SparseSelE0EEEEEENSL_ISD_NS5_IJSC_NSA_ILi0EEES1M_EEEEENS5_IJNS4_10UnderscoreES1P_S1P_EEEEENS4_13SM90_TMA_LOADENS4_14ComposedLayoutINS4_7SwizzleILi2ELi4ELi3EEENS4_25smem_sparse_ptr_flag_bitsILi2ELi16EEENSL_INS5_IJNS5_IJSC_SR_EEENS5_IJSB_S14_EEEEEENS5_IJNS5_IJS1M_SI_EEESO_EEEEEEEvNS4_8identityENS4_23SM90_TMA_LOAD_MULTICASTENS1T_INS1U_ILi3ELi4ELi3EEENS4_18smem_ptr_flag_bitsILi16EEENSL_INS5_IJSR_SI_EEENS5_IJSI_SC_EEEEEEEvS25_EENS_8epilogue10collective6detail29Sm90TmaWarpSpecializedAdapterINS2G_15DefaultEpilogueIfNS5_IJSC_llEEES2K_NS2F_6thread17LinearCombinationIfLi1EffLNS2L_9ScaleType4KindE0ELNS_15FloatRoundStyleE2EfEENS1_15EpilogueDefaultEEEEEvvEEEEvNT_6ParamsE)
        .other          _ZN7cutlass13device_kernelINS_4gemm6kernel13GemmUniversalIN4cute5tupleIJiiiiEEENS1_10collective13CollectiveMmaINS1_40MainloopSm90TmaGmmaWarpSpecializedSparseILi6ENS5_IJNS4_1CILi2EEENSA_ILi1EEESC_EEENS1_35KernelTmaWarpSpecializedCooperativeEEENS5_IJNSA_ILi256EEENSA_ILi128EEENSA_ILi64EEEEEENS_10bfloat16_tENS5_IJNS4_6LayoutINS5_IJiNS5_IJSB_iEEEiEEENS5_IJlNS5_IJSC_SB_EEElEEEEENSL_INS5_IJNS5_IJNS5_IJNSA_ILi8EEESB_NSA_ILi4EEEEEEiEEENS5_IJNS5_IJNSA_ILi16EEESB_SB_EEEiEEEiEEENS5_IJNS5_IJNS5_IJSI_SV_NSA_ILi1024EEEEEENSA_ILi4096EEEEEENS5_IJNS5_IJSC_NSA_ILi512EEENSA_ILi32EEEEEElEEElEEEEEEEESK_NS5_IJlSC_lEEENS4_8TiledMMAINS4_8MMA_AtomIJNS4_4SM904GMMA6SPARSE29GMMA_64x128x32_F32BF16BF16_SSILNS1E_5MajorE0ELS1H_0ELNS1E_7ScaleInE1ELS1I_1ELNS1E_9SparseSelE0EEEEEENSL_ISD_NS5_IJSC_NSA_ILi0EEES1M_EEEEENS5_IJNS4_10UnderscoreES1P_S1P_EEEEENS4_13SM90_TMA_LOADENS4_14ComposedLayoutINS4_7SwizzleILi2ELi4ELi3EEENS4_25smem_sparse_ptr_flag_bitsILi2ELi16EEENSL_INS5_IJNS5_IJSC_SR_EEENS5_IJSB_S14_EEEEEENS5_IJNS5_IJS1M_SI_EEESO_EEEEEEEvNS4_8identityENS4_23SM90_TMA_LOAD_MULTICASTENS1T_INS1U_ILi3ELi4ELi3EEENS4_18smem_ptr_flag_bitsILi16EEENSL_INS5_IJSR_SI_EEENS5_IJSI_SC_EEEEEEEvS25_EENS_8epilogue10collective6detail29Sm90TmaWarpSpecializedAdapterINS2G_15DefaultEpilogueIfNS5_IJSC_llEEES2K_NS2F_6thread17LinearCombinationIfLi1EffLNS2L_9ScaleType4KindE0ELNS_15FloatRoundStyleE2EfEENS1_15EpilogueDefaultEEEEEvvEEEEvNT_6ParamsE,@"STO_CUDA_ENTRY STV_DEFAULT"
_ZN7cutlass13device_kernelINS_4gemm6kernel13GemmUniversalIN4cute5tupleIJiiiiEEENS1_10collective13CollectiveMmaINS1_40MainloopSm90TmaGmmaWarpSpecializedSparseILi6ENS5_IJNS4_1CILi2EEENSA_ILi1EEESC_EEENS1_35KernelTmaWarpSpecializedCooperativeEEENS5_IJNSA_ILi256EEENSA_ILi128EEENSA_ILi64EEEEEENS_10bfloat16_tENS5_IJNS4_6LayoutINS5_IJiNS5_IJSB_iEEEiEEENS5_IJlNS5_IJSC_SB_EEElEEEEENSL_INS5_IJNS5_IJNS5_IJNSA_ILi8EEESB_NSA_ILi4EEEEEEiEEENS5_IJNS5_IJNSA_ILi16EEESB_SB_EEEiEEEiEEENS5_IJNS5_IJNS5_IJSI_SV_NSA_ILi1024EEEEEENSA_ILi4096EEEEEENS5_IJNS5_IJSC_NSA_ILi512EEENSA_ILi32EEEEEElEEElEEEEEEEESK_NS5_IJlSC_lEEENS4_8TiledMMAINS4_8MMA_AtomIJNS4_4SM904GMMA6SPARSE29GMMA_64x128x32_F32BF16BF16_SSILNS1E_5MajorE0ELS1H_0ELNS1E_7ScaleInE1ELS1I_1ELNS1E_9SparseSelE0EEEEEENSL_ISD_NS5_IJSC_NSA_ILi0EEES1M_EEEEENS5_IJNS4_10UnderscoreES1P_S1P_EEEEENS4_13SM90_TMA_LOADENS4_14ComposedLayoutINS4_7SwizzleILi2ELi4ELi3EEENS4_25smem_sparse_ptr_flag_bitsILi2ELi16EEENSL_INS5_IJNS5_IJSC_SR_EEENS5_IJSB_S14_EEEEEENS5_IJNS5_IJS1M_SI_EEESO_EEEEEEEvNS4_8identityENS4_23SM90_TMA_LOAD_MULTICASTENS1T_INS1U_ILi3ELi4ELi3EEENS4_18smem_ptr_flag_bitsILi16EEENSL_INS5_IJSR_SI_EEENS5_IJSI_SC_EEEEEEEvS25_EENS_8epilogue10collective6detail29Sm90TmaWarpSpecializedAdapterINS2G_15DefaultEpilogueIfNS5_IJSC_llEEES2K_NS2F_6thread17LinearCombinationIfLi1EffLNS2L_9ScaleType4KindE0ELNS_15FloatRoundStyleE2EfEENS1_15EpilogueDefaultEEEEEvvEEEEvNT_6ParamsE:
[----:B------:R-:W-:Y:S01]  /*0000*/  LDC R1, c[0x0][0x28] ;  /* 0x00000a00ff017b82 */ /* 0x000fe20000000800 */
[----:B------:R-:W0:Y:S01]  /*0010*/  S2R R0, SR_TID.X ;  /* 0x0000000000007919 */ /* 0x000e220000002100 */
[----:B------:R-:W-:Y:S01]  /*0020*/  ELECT P0, URZ, PT ;  /* 0x00000000003f782f */ /* 0x000fe20003800000 */
[----:B------:R-:W-:Y:S01]  /*0030*/  BSSY B0, `(.L_x_0) ;  /* 0x0000018000007945 */ /* 0x000fe20003800000 */
[--C-:B0-----:R-:W-:Y:S02]  /*0040*/  SHF.R.U32.HI R2, RZ, 0x5, R0.reuse ;  /* 0x00000005ff027819 */ /* 0x101fe40000011600 */
[----:B------:R-:W-:-:S03]  /*0050*/  SHF.R.U32.HI R4, RZ, 0x7, R0 ;  /* 0x00000007ff047819 */ /* 0x000fc60000011600 */
[----:B------:R-:W0:Y:S04]  /*0060*/  SHFL.IDX PT, R5, R2, RZ, 0x1f ;  /* 0x00001fff02057589 */ /* 0x000e2800000e0000 */
[----:B------:R-:W1:Y:S01]  /*0070*/  SHFL.IDX PT, R3, R4, RZ, 0x1f ;  /* 0x00001fff04037589 */ /* 0x000e6200000e0000 */
[----:B0-----:R-:W-:Y:S02]  /*0080*/  R2UR UR4, R5 ;  /* 0x00000000050472ca */ /* 0x001fe400000e0000 */
[----:B-1----:R-:W-:-:S11]  /*0090*/  R2UR UR8, R3 ;  /* 0x00000000030872ca */ /* 0x002fd600000e0000 */
[----:B------:R-:W-:Y:S02]  /*00a0*/  USHF.R.S32.HI UR5, URZ, 0x1f, UR4 ;  /* 0x0000001f3f057899 */ /* 0x000fe40008011404 */
[----:B------:R-:W-:Y:S02]  /*00b0*/  ISETP.NE.OR P0, PT, RZ, UR4, !P0 ;  /* 0x00000004ff007c0c */ /* 0x000fe4000c705670 */
[----:B------:R-:W-:-:S04]  /*00c0*/  ULEA.HI UR5, UR5, UR4, URZ, 0x2 ;  /* 0x0000000405057291 */ /* 0x000fc8000f8f103f */
[----:B------:R-:W-:-:S04]  /*00d0*/  ULOP3.LUT UR5, UR5, 0xfffffffc, URZ, 0xc0, !UPT ;  /* 0xfffffffc05057892 */ /* 0x000fc8000f8ec03f */
[----:B------:R-:W-:-:S03]  /*00e0*/  UIADD3 UR7, UR4, -UR5, URZ ;  /* 0x8000000504077290 */ /* 0x000fc6000fffe03f */
[----:B------:R-:W-:Y:S09]  /*00f0*/  @P0 BRA `(.L_x_1) ;  /* 0x00000000002c0947 */ /* 0x000ff20003800000 */
[----:B------:R-:W-:Y:S02]  /*0100*/  ULDC.64 UR4, c[0x0][0x198] ;  /* 0x0000660000047ab9 */ /* 0x000fe40000000a00 */
[----:B------:R-:W-:Y:S02]  /*0110*/  UIADD3 UR10, UP0, UR4, 0xf0, URZ ;  /* 0x000000f0040a7890 */ /* 0x000fe4000ff1e03f */
[----:B------:R-:W-:Y:S02]  /*0120*/  UIADD3 UR12, UP1, UR4, 0x1f0, URZ ;  /* 0x000001f0040c7890 */ /* 0x000fe4000ff3e03f */
[----:B------:R-:W-:Y:S02]  /*0130*/  UIADD3 UR4, UP2, UR4, 0x2f0, URZ ;  /* 0x000002f004047890 */ /* 0x000fe4000ff5e03f */
[----:B------:R-:W-:Y:S02]  /*0140*/  UIADD3.X UR11, URZ, UR5, URZ, UP0, !UPT ;  /* 0x000000053f0b7290 */ /* 0x000fe400087fe43f */
[----:B------:R-:W-:-:S02]  /*0150*/  UIADD3.X UR13, URZ, UR5, URZ, UP1, !UPT ;  /* 0x000000053f0d7290 */ /* 0x000fc40008ffe43f */
[----:B------:R-:W-:-:S05]  /*0160*/  UIADD3.X UR5, URZ, UR5, URZ, UP2, !UPT ;  /* 0x000000053f057290 */ /* 0x000fca00097fe43f */
[----:B------:R0:W-:Y:S02]  /*0170*/  UTMACCTL.PF [UR10] ;  /* 0x000000000a0079b9 */ /* 0x0001e40008040000 */
[----:B------:R0:W-:Y:S02]  /*0180*/  UTMACCTL.PF [UR12] ;  /* 0x000000000c0079b9 */ /* 0x0001e40008040000 */
[----:B------:R0:W-:Y:S02]  /*0190*/  UTMACCTL.PF [UR4] ;  /* 0x00000000040079b9 */ /* 0x0001e40008040000 */
[----:B0-----:R-:W-:Y:S01]  /*01a0*/  NOP ;  /* 0x0000000000007918 */ /* 0x001fe20000000000 */
.L_x_1:
[----:B------:R-:W-:Y:S05]  /*01b0*/  BSYNC B0 ;  /* 0x0000000000007941 */ /* 0x000fea0003800000 */
.L_x_0:
[----:B------:R-:W0:Y:S01]  /*01c0*/  SHFL.IDX PT, R3, R2, RZ, 0x1f ;  /* 0x00001fff02037589 */ /* 0x000e2200000e0000 */
[----:B------:R-:W-:Y:S01]  /*01d0*/  UISETP.NE.AND UP0, UPT, UR7, 0x3, UPT ;  /* 0x000000030700788c */ /* 0x000fe2000bf05270 */
[----:B------:R-:W-:Y:S01]  /*01e0*/  ISETP.NE.AND P1, PT, RZ, UR8, PT ;  /* 0x00000008ff007c0c */ /* 0x000fe2000bf25270 */
[----:B------:R-:W-:Y:S02]  /*01f0*/  UIADD3 UR11, UR8, -0x1, URZ ;  /* 0xffffffff080b7890 */ /* 0x000fe4000fffe03f */
[----:B------:R-:W-:Y:S02]  /*0200*/  UISETP.EQ.OR UP0, UPT, UR7, URZ, !UP0 ;  /* 0x0000003f0700728c */ /* 0x000fe4000c702670 */
[----:B------:R-:W-:Y:S02]  /*0210*/  UISETP.GE.U32.AND UP1, UPT, UR11, 0x2, UPT ;  /* 0x000000020b00788c */ /* 0x000fe4000bf26070 */
[----:B------:R-:W-:-:S04]  /*0220*/  UISETP.EQ.AND UP0, UPT, UR8, URZ, UP0 ;  /* 0x0000003f0800728c */ /* 0x000fc80008702270 */
[----:B------:R-:W-:-:S04]  /*0230*/  USEL UR6, URZ, 0x1, !UP0 ;  /* 0x000000013f067887 */ /* 0x000fc8000c000000 */
[----:B------:R-:W-:Y:S01]  /*0240*/  USEL UR6, UR6, 0x2, UP1 ;  /* 0x0000000206067887 */ /* 0x000fe20008800000 */
[----:B0-----:R-:W-:-:S13]  /*0250*/  ISETP.NE.AND P0, PT, R3, RZ, PT ;  /* 0x000000ff0300720c */ /* 0x001fda0003f05270 */
[----:B------:R-:W-:Y:S05]  /*0260*/  @P0 BRA `(.L_x_2) ;  /* 0x0000000000680947 */ /* 0x000fea0003800000 */
[----:B------:R-:W0:Y:S01]  /*0270*/  S2UR UR10, SR_CgaCtaId ;  /* 0x00000000000a79c3 */ /* 0x000e220000008800 */
[----:B------:R-:W-:Y:S01]  /*0280*/  UMOV UR4, 0x400 ;  /* 0x0000040000047882 */ /* 0x000fe20000000000 */
[----:B------:R-:W-:Y:S01]  /*0290*/  UMOV UR5, 0x1 ;  /* 0x0000000100057882 */ /* 0x000fe20000000000 */
[----:B------:R-:W-:Y:S01]  /*02a0*/  UMOV UR8, 0x4 ;  /* 0x0000000400087882 */ /* 0x000fe20000000000 */
[----:B------:R-:W-:Y:S01]  /*02b0*/  ELECT P0, URZ, PT ;  /* 0x00000000003f782f */ /* 0x000fe20003800000 */
[----:B------:R-:W-:-:S04]  /*02c0*/  UIADD3 UR8, -UR8, 0x100000, URZ ;  /* 0x0010000008087890 */ /* 0x000fc8000fffe13f */
[----:B------:R-:W-:Y:S02]  /*02d0*/  USHF.L.U32 UR9, UR8, 0xb, URZ ;  /* 0x0000000b08097899 */ /* 0x000fe4000800063f */
[----:B------:R-:W-:Y:S02]  /*02e0*/  USHF.L.U32 UR8, UR8, 0x1, URZ ;  /* 0x0000000108087899 */ /* 0x000fe4000800063f */
[----:B0-----:R-:W-:Y:S02]  /*02f0*/  ULEA UR10, UR10, UR4, 0x18 ;  /* 0x000000040a0a7291 */ /* 0x001fe4000f8ec03f */
[----:B------:R-:W-:-:S04]  /*0300*/  UIADD3 UR4, -UR5, 0x100000, URZ ;  /* 0x0010000005047890 */ /* 0x000fc8000fffe13f */
[----:B------:R-:W-:Y:S02]  /*0310*/  USHF.L.U32 UR5, UR4, 0xb, URZ ;  /* 0x0000000b04057899 */ /* 0x000fe4000800063f */
[----:B------:R-:W-:Y:S01]  /*0320*/  USHF.L.U32 UR4, UR4, 0x1, URZ ;  /* 0x0000000104047899 */ /* 0x000fe2000800063f */
[----:B------:R-:W0:Y:S11]  /*0330*/  FENCE.VIEW.ASYNC.S ;  /* 0x00000000000073c6 */ /* 0x000e360000000000 */
[----:B0-----:R0:W1:Y:S01]  /*0340*/  SYNCS.EXCH.64 URZ, [UR10], UR4 ;  /* 0x000000040a3f75b2 */ /* 0x0010620008000100 */
[----:B------:R0:W2:Y:S01]  /*0350*/  SYNCS.EXCH.64 URZ, [UR10+0x30], UR8 ;  /* 0x000030080a3f75b2 */ /* 0x0000a20008000100 */
[----:B------:R0:W3:Y:S01]  /*0360*/  SYNCS.EXCH.64 URZ, [UR10+0x8], UR4 ;  /* 0x000008040a3f75b2 */ /* 0x0000e20008000100 */
[----:B------:R0:W4:Y:S01]  /*0370*/  SYNCS.EXCH.64 URZ, [UR10+0x38], UR8 ;  /* 0x000038080a3f75b2 */ /* 0x0001220008000100 */
[----:B------:R0:W0:Y:S01]  /*0380*/  SYNCS.EXCH.64 URZ, [UR10+0x10], UR4 ;  /* 0x000010040a3f75b2 */ /* 0x0000220008000100 */
[----:B------:R0:W0:Y:S01]  /*0390*/  SYNCS.EXCH.64 URZ, [UR10+0x40], UR8 ;  /* 0x000040080a3f75b2 */ /* 0x0000220008000100 */
[----:B------:R0:W0:Y:S01]  /*03a0*/  SYNCS.EXCH.64 URZ, [UR10+0x18], UR4 ;  /* 0x000018040a3f75b2 */ /* 0x0000220008000100 */
[----:B------:R0:W0:Y:S01]  /*03b0*/  SYNCS.EXCH.64 URZ, [UR10+0x48], UR8 ;  /* 0x000048080a3f75b2 */ /* 0x0000220008000100 */
[----:B------:R0:W0:Y:S01]  /*03c0*/  SYNCS.EXCH.64 URZ, [UR10+0x20], UR4 ;  /* 0x000020040a3f75b2 */ /* 0x0000220008000100 */
[----:B------:R0:W0:Y:S01]  /*03d0*/  SYNCS.EXCH.64 URZ, [UR10+0x50], UR8 ;  /* 0x000050080a3f75b2 */ /* 0x0000220008000100 */
[----:B------:R0:W0:Y:S01]  /*03e0*/  SYNCS.EXCH.64 URZ, [UR10+0x28], UR4 ;  /* 0x000028040a3f75b2 */ /* 0x0000220008000100 */
[----:B------:R0:W0:Y:S01]  /*03f0*/  SYNCS.EXCH.64 URZ, [UR10+0x58], UR8 ;  /* 0x000058080a3f75b2 */ /* 0x0000220008000100 */
[----:B------:R-:W-:Y:S01]  /*0400*/  NOP ;  /* 0x0000000000007918 */ /* 0x000fe20000000000 */
.L_x_2:
[----:B0-----:R-:W0:Y:S01]  /*0410*/  S2UR UR10, SR_CTAID.X ;  /* 0x00000000000a79c3 */ /* 0x001e220000002500 */
[----:B------:R-:W-:Y:S01]  /*0420*/  SHF.R.S32.HI R5, RZ, 0x1f, R0 ;  /* 0x0000001fff057819 */ /* 0x000fe20000011400 */
[----:B------:R-:W5:Y:S01]  /*0430*/  SHFL.IDX PT, R2, R2, RZ, 0x1f ;  /* 0x00001fff02027589 */ /* 0x000f6200000e0000 */
[----:B------:R-:W-:Y:S02]  /*0440*/  ELECT P0, URZ, PT ;  /* 0x00000000003f782f */ /* 0x000fe40003800000 */
[----:B------:R-:W-:Y:S01]  /*0450*/  SHF.R.S32.HI R8, RZ, 0x1f, R3 ;  /* 0x0000001fff087819 */ /* 0x000fe20000011403 */
[----:B------:R-:W-:Y:S01]  /*0460*/  ULDC UR4, c[0x0][0x150] ;  /* 0x0000540000047ab9 */ /* 0x000fe20000000800 */
[----:B------:R-:W-:Y:S01]  /*0470*/  LEA.HI R5, R5, R0, RZ, 0x7 ;  /* 0x0000000005057211 */ /* 0x000fe200078f38ff */
[----:B------:R-:W1:Y:S01]  /*0480*/  S2R R10, SR_CTAID.Y ;  /* 0x00000000000a7919 */ /* 0x000e620000002600 */
[----:B------:R-:W-:Y:S01]  /*0490*/  LEA.HI R8, R8, R3, RZ, 0x2 ;  /* 0x0000000308087211 */ /* 0x000fe200078f10ff */
[----:B------:R-:W2:Y:S01]  /*04a0*/  LDC R13, c[0x0][0x144] ;  /* 0x00005100ff0d7b82 */ /* 0x000ea20000000800 */
[----:B------:R-:W-:Y:S01]  /*04b0*/  LOP3.LUT R5, R5, 0xffffff80, RZ, 0xc0, !PT ;  /* 0xffffff8005057812 */ /* 0x000fe200078ec0ff */
[----:B------:R-:W-:Y:S01]  /*04c0*/  NOP ;  /* 0x0000000000007918 */ /* 0x000fe20000000000 */
[----:B------:R-:W-:Y:S01]  /*04d0*/  LOP3.LUT R8, R8, 0x3ffffffc, RZ, 0xc0, !PT ;  /* 0x3ffffffc08087812 */ /* 0x000fe200078ec0ff */
[----:B------:R-:W-:-:S02]  /*04e0*/  NOP ;  /* 0x0000000000007918 */ /* 0x000fc40000000000 */
[----:B------:R-:W-:Y:S02]  /*04f0*/  IMAD.IADD R6, R0, 0x1, -R5 ;  /* 0x0000000100067824 */ /* 0x000fe400078e0a05 */
[----:B------:R-:W-:Y:S01]  /*0500*/  IMAD.IADD R8, R3, 0x1, -R8 ;  /* 0x0000000103087824 */ /* 0x000fe200078e0a08 */
[----:B------:R-:W3:Y:S02]  /*0510*/  LDC R19, c[0x0][0x148] ;  /* 0x00005200ff137b82 */ /* 0x000ee40000000800 */
[----:B------:R-:W-:-:S04]  /*0520*/  SHF.R.S32.HI R5, RZ, 0x1f, R6 ;  /* 0x0000001fff057819 */ /* 0x000fc80000011406 */
[----:B------:R-:W-:Y:S02]  /*0530*/  LEA.HI R5, R5, R6, RZ, 0x3 ;  /* 0x0000000605057211 */ /* 0x000fe400078f18ff */
[----:B0-----:R-:W-:Y:S02]  /*0540*/  I2FP.F32.U32 R7, UR10 ;  /* 0x0000000a00077c45 */ /* 0x001fe40008201000 */
[----:B-----5:R-:W-:Y:S02]  /*0550*/  ISETP.NE.OR P0, PT, R2, RZ, !P0 ;  /* 0x000000ff0200720c */ /* 0x020fe40004705670 */
[--C-:B------:R-:W-:Y:S01]  /*0560*/  SHF.R.S32.HI R2, RZ, 0x3, R5.reuse ;  /* 0x00000003ff027819 */ /* 0x100fe20000011405 */
[----:B------:R-:W-:Y:S01]  /*0570*/  FMUL R7, R7, UR4 ;  /* 0x0000000407077c20 */ /* 0x000fe20008400000 */
[----:B------:R-:W-:Y:S01]  /*0580*/  SHF.R.S32.HI R5, RZ, 0x1f, R5 ;  /* 0x0000001fff057819 */ /* 0x000fe20000011405 */
[----:B------:R-:W-:-:S03]  /*0590*/  ULDC UR4, c[0x0][0x154] ;  /* 0x0000550000047ab9 */ /* 0x000fc60000000800 */
[----:B------:R-:W-:Y:S01]  /*05a0*/  LEA.HI R5, R5, R2, RZ, 0x2 ;  /* 0x0000000205057211 */ /* 0x000fe200078f10ff */
[----:B------:R-:W0:Y:S01]  /*05b0*/  F2I.U32.TRUNC.NTZ R7, R7 ;  /* 0x0000000700077305 */ /* 0x000e22000020f000 */
[----:B-1----:R-:W-:Y:S02]  /*05c0*/  I2FP.F32.U32 R3, R10 ;  /* 0x0000000a00037245 */ /* 0x002fe40000201000 */
[----:B------:R-:W-:Y:S01]  /*05d0*/  LOP3.LUT R5, R5, 0xfffffffc, RZ, 0xc0, !PT ;  /* 0xfffffffc05057812 */ /* 0x000fe200078ec0ff */
[----:B------:R-:W-:Y:S01]  /*05e0*/  VOTEU.ALL UP0, P0 ;  /* 0x00000000003f7886 */ /* 0x000fe20000000000 */
[----:B------:R-:W-:Y:S01]  /*05f0*/  VOTEU.ALL UP1, P0 ;  /* 0x00000000003f7886 */ /* 0x000fe20000020000 */
[----:B------:R-:W-:Y:S01]  /*0600*/  FMUL R3, R3, UR4 ;  /* 0x0000000403037c20 */ /* 0x000fe20008400000 */
[----:B------:R-:W-:Y:S01]  /*0610*/  UMOV UR4, 0x20 ;  /* 0x0000002000047882 */ /* 0x000fe20000000000 */
[----:B------:R-:W-:Y:S01]  /*0620*/  IMAD.IADD R5, R2, 0x1, -R5 ;  /* 0x0000000102057824 */ /* 0x000fe200078e0a05 */
[----:B------:R-:W1:Y:S01]  /*0630*/  @!UP0 S2UR UR9, SR_CgaCtaId ;  /* 0x00000000000989c3 */ /* 0x000e620000008800 */
[----:B------:R-:W-:Y:S01]  /*0640*/  @!UP0 UMOV UR8, 0x400 ;  /* 0x0000040000088882 */ /* 0x000fe20000000000 */
[----:B------:R-:W-:-:S04]  /*0650*/  @!UP0 UIADD3 UR4, -UR4, 0x100000, URZ ;  /* 0x0010000004048890 */ /* 0x000fc8000fffe13f */
[----:B------:R-:W-:Y:S02]  /*0660*/  @!UP0 USHF.L.U32 UR5, UR4, 0xb, URZ ;  /* 0x0000000b04058899 */ /* 0x000fe4000800063f */
[----:B------:R-:W-:Y:S01]  /*0670*/  @!UP0 USHF.L.U32 UR4, UR4, 0x1, URZ ;  /* 0x0000000104048899 */ /* 0x000fe2000800063f */
[----:B------:R-:W-:Y:S01]  /*0680*/  IMAD R5, R8, 0x4, R5 ;  /* 0x0000000408057824 */ /* 0x000fe200078e0205 */
[----:B------:R-:W5:Y:S01]  /*0690*/  F2I.U32.TRUNC.NTZ R3, R3 ;  /* 0x0000000300037305 */ /* 0x000f62000020f000 */
[----:B0-----:R-:W-:-:S03]  /*06a0*/  IMAD.MOV R8, RZ, RZ, -R7 ;  /* 0x000000ffff087224 */ /* 0x001fc600078e0a07 */
[----:B------:R-:W-:Y:S01]  /*06b0*/  LEA.HI R2, R5, R5, RZ, 0x1 ;  /* 0x0000000505027211 */ /* 0x000fe200078f08ff */
[----:B------:R-:W0:Y:S01]  /*06c0*/  LDC R7, c[0x0][0x140] ;  /* 0x00005000ff077b82 */ /* 0x000e220000000800 */
[----:B--2---:R-:W-:Y:S02]  /*06d0*/  IMAD R13, R13, R8, UR10 ;  /* 0x0000000a0d0d7e24 */ /* 0x004fe4000f8e0208 */
[----:B------:R-:W-:-:S05]  /*06e0*/  LOP3.LUT R2, R2, 0xfffffffe, RZ, 0xc0, !PT ;  /* 0xfffffffe02027812 */ /* 0x000fca00078ec0ff */
[----:B------:R-:W-:Y:S02]  /*06f0*/  IMAD.IADD R2, R5, 0x1, -R2 ;  /* 0x0000000105027824 */ /* 0x000fe400078e0a02 */
[----:B-----5:R-:W-:-:S03]  /*0700*/  IMAD.MOV R18, RZ, RZ, -R3 ;  /* 0x000000ffff127224 */ /* 0x020fc600078e0a03 */
[----:B------:R-:W-:Y:S01]  /*0710*/  ISETP.NE.AND P2, PT, R2, R13, PT ;  /* 0x0000000d0200720c */ /* 0x000fe20003f45270 */
[----:B------:R-:W-:Y:S01]  /*0720*/  IMAD.SHL.U32 R2, R5, 0x4, RZ ;  /* 0x0000000405027824 */ /* 0x000fe200078e00ff */
[----:B-1----:R-:W-:Y:S01]  /*0730*/  @!UP0 ULEA UR8, UR9, UR8, 0x18 ;  /* 0x0000000809088291 */ /* 0x002fe2000f8ec03f */
[----:B---3--:R-:W-:Y:S01]  /*0740*/  IMAD R3, R19, R18, R10 ;  /* 0x0000001213037224 */ /* 0x008fe200078e020a */
[----:B------:R-:W-:Y:S01]  /*0750*/  VOTEU.ALL UP0, P0 ;  /* 0x00000000003f7886 */ /* 0x000fe20000000000 */
[----:B------:R-:W-:Y:S01]  /*0760*/  LOP3.LUT P0, RZ, R6, 0x7, RZ, 0xc0, !PT ;  /* 0x0000000706ff7812 */ /* 0x000fe2000780c0ff */
[----:B------:R-:W-:Y:S01]  /*0770*/  IMAD.MOV.U32 R6, RZ, RZ, 0x1 ;  /* 0x00000001ff067424 */ /* 0x000fe200078e00ff */
[----:B------:R-:W-:Y:S02]  /*0780*/  LOP3.LUT R5, R5, 0xc, R2, 0x78, !PT ;  /* 0x0000000c05057812 */ /* 0x000fe400078e7802 */
[----:B0-----:R-:W-:-:S04]  /*0790*/  ISETP.EQ.U32.AND P4, PT, R7, 0x1, PT ;  /* 0x000000010700780c */ /* 0x001fc80003f82070 */
[C---:B------:R-:W-:Y:S01]  /*07a0*/  @P2 LEA.HI R2, R5.reuse, R5, RZ, 0x1 ;  /* 0x0000000505022211 */ /* 0x040fe200078f08ff */
[----:B------:R-:W0:Y:S02]  /*07b0*/  FENCE.VIEW.ASYNC.S ;  /* 0x00000000000073c6 */ /* 0x000e240000000000 */
[----:B0-----:R0:W1:Y:S01]  /*07c0*/  @!UP0 SYNCS.EXCH.64 URZ, [UR8+0x70], UR4 ;  /* 0x00007004083f85b2 */ /* 0x0010620008000100 */
[----:B------:R-:W-:Y:S02]  /*07d0*/  ISETP.LT.U32.AND P0, PT, R5, 0x2, !P0 ;  /* 0x000000020500780c */ /* 0x000fe40004701070 */
[----:B------:R-:W-:Y:S02]  /*07e0*/  @P2 SHF.R.S32.HI R2, RZ, 0x1, R2 ;  /* 0x00000001ff022819 */ /* 0x000fe40000011402 */
[----:B------:R-:W-:Y:S02]  /*07f0*/  SEL R7, RZ, 0x1, !P0 ;  /* 0x00000001ff077807 */ /* 0x000fe40004000000 */
[----:B------:R-:W-:-:S04]  /*0800*/  @P2 ISETP.NE.AND P3, PT, R2, R3, PT ;  /* 0x000000030200220c */ /* 0x000fc80003f65270 */
[----:B------:R-:W-:Y:S01]  /*0810*/  @P2 SEL R6, RZ, 0x1, P3 ;  /* 0x00000001ff062807 */ /* 0x000fe20001800000 */
[----:B------:R0:W2:Y:S01]  /*0820*/  @!UP1 SYNCS.EXCH.64 URZ, [UR8+0x78], UR4 ;  /* 0x00007804083f95b2 */ /* 0x0000a20008000100 */
[----:B------:R-:W-:Y:S01]  /*0830*/  NOP ;  /* 0x0000000000007918 */ /* 0x000fe20000000000 */
[----:B------:R-:W-:Y:S06]  /*0840*/  @!P4 BRA `(.L_x_3) ;  /* 0x000000000008c947 */ /* 0x000fec0003800000 */
[----:B-12-4-:R-:W-:Y:S01]  /*0850*/  UCGABAR_ARV ;  /* 0x00000000000079c7 */ /* 0x016fe20008000000 */
[----:B------:R-:W-:Y:S05]  /*0860*/  BRA `(.L_x_4) ;  /* 0x0000000000047947 */ /* 0x000fea0003800000 */
.L_x_3:
[----:B-12-4-:R-:W-:Y:S01]  /*0870*/  NOP ;  /* 0x0000000000007918 */ /* 0x016fe20000000000 */
.L_x_4:
[----:B------:R-:W1:Y:S01]  /*0880*/  LDC R2, c[0x0][0x75c] ;  /* 0x0001d700ff027b82 */ /* 0x000e620000000800 */
[----:B------:R-:W-:Y:S01]  /*0890*/  IMAD.MOV.U32 R3, RZ, RZ, RZ ;  /* 0x000000ffff037224 */ /* 0x000fe200078e00ff */
[----:B-1----:R-:W-:Y:S01]  /*08a0*/  ISETP.NE.AND P3, PT, R2, 0x1, PT ;  /* 0x000000010200780c */ /* 0x002fe20003f65270 */
[----:B------:R-:W-:-:S12]  /*08b0*/  IMAD.U32 R2, RZ, RZ, UR10 ;  /* 0x0000000aff027e24 */ /* 0x000fd8000f8e00ff */
[----:B------:R-:W1:Y:S01]  /*08c0*/  @P3 LDC R15, c[0x0][0x10] ;  /* 0x00000400ff0f3b82 */ /* 0x000e620000000800 */
[----:B------:R-:W-:Y:S02]  /*08d0*/  @P3 IMAD.MOV.U32 R11, RZ, RZ, RZ ;  /* 0x000000ffff0b3224 */ /* 0x000fe400078e00ff */
[----:B------:R-:W-:-:S05]  /*08e0*/  @P3 IMAD.MOV.U32 R17, RZ, RZ, RZ ;  /* 0x000000ffff113224 */ /* 0x000fca00078e00ff */
[----:B------:R-:W2:Y:S01]  /*08f0*/  @!P3 LDC R9, c[0x0][0xc] ;  /* 0x00000300ff09bb82 */ /* 0x000ea20000000800 */
[----:B-1----:R-:W-:-:S04]  /*0900*/  @P3 IMAD.WIDE.U32 R14, R15, UR10, R10 ;  /* 0x0000000a0f0e3c25 */ /* 0x002fc8000f8e000a */
[----:B--2---:R-:W-:-:S04]  /*0910*/  @!P3 IMAD.WIDE.U32 R8, R10, R9, R2 ;  /* 0x000000090a08b225 */ /* 0x004fc800078e0002 */
[----:B------:R-:W-:Y:S02]  /*0920*/  @P3 IMAD.MOV.U32 R2, RZ, RZ, R14 ;  /* 0x000000ffff023224 */ /* 0x000fe400078e000e */
[----:B------:R-:W-:Y:S02]  /*0930*/  @P3 IMAD.IADD R3, R15, 0x1, R17 ;  /* 0x000000010f033824 */ /* 0x000fe400078e0211 */
[----:B------:R-:W-:Y:S02]  /*0940*/  @!P3 IMAD.MOV.U32 R2, RZ, RZ, R8 ;  /* 0x000000ffff02b224 */ /* 0x000fe400078e0008 */
[----:B------:R-:W-:Y:S01]  /*0950*/  @!P3 IMAD.MOV.U32 R3, RZ, RZ, R9 ;  /* 0x000000ffff03b224 */ /* 0x000fe200078e0009 */
[----:B------:R-:W-:Y:S06]  /*0960*/  @!P4 BRA `(.L_x_5) ;  /* 0x00000000000cc947 */ /* 0x000fec0003800000 */
[----:B------:R-:W-:Y:S01]  /*0970*/  UCGABAR_WAIT ;  /* 0x0000000000007dc7 */ /* 0x000fe20008000000 */
[----:B------:R-:W-:Y:S01]  /*0980*/  CCTL.IVALL ;  /* 0x00000000ff00798f */ /* 0x000fe20002000000 */
[----:B------:R-:W-:Y:S05]  /*0990*/  BRA `(.L_x_6) ;  /* 0x0000000000047947 */ /* 0x000fea0003800000 */
.L_x_5:
[----:B------:R-:W-:Y:S06]  /*09a0*/  BAR.SYNC.DEFER_BLOCKING 0x0 ;  /* 0x0000000000007b1d */ /* 0x000fec0000010000 */
.L_x_6:
[----:B------:R-:W-:Y:S05]  /*09b0*/  @!P1 BRA `(.L_x_7) ;  /* 0x0000009c008c9947 */ /* 0x000fea0003800000 */
[----:B------:R-:W-:-:S06]  /*09c0*/  UISETP.GT.U32.AND UP0, UPT, UR11, 0x1, UPT ;  /* 0x000000010b00788c */ /* 0x000fcc000bf04070 */
[----:B------:R-:W-:-:S13]  /*09d0*/  PLOP3.LUT P0, PT, PT, PT, UP0, 0x80, 0x0 ;  /* 0x000000000000781c */ /* 0x000fda0003f0f008 */
[----:B0-----:R-:W-:Y:S05]  /*09e0*/  @P0 EXIT ;  /* 0x000000000000094d */ /* 0x001fea0003800000 */
[----:B------:R-:W-:Y:S01]  /*09f0*/  ULDC.64 UR4, c[0x0][0x750] ;  /* 0x0001d40000047ab9 */ /* 0x000fe20000000a00 */
[----:B------:R-:W-:Y:S01]  /*0a00*/  PRMT R14, RZ, 0x7610, R14 ;  /* 0x00007610ff0e7816 */ /* 0x000fe2000000000e */
[----:B------:R-:W-:Y:S01]  /*0a10*/  IMAD.MOV.U32 R9, RZ, RZ, -0x1 ;  /* 0xffffffffff097424 */ /* 0x000fe200078e00ff */
[----:B------:R-:W-:Y:S01]  /*0a20*/  ISETP.GE.U32.AND P0, PT, R2, UR4, PT ;  /* 0x0000000402007c0c */ /* 0x000fe2000bf06070 */
[----:B------:R-:W-:Y:S02]  /*0a30*/  IMAD.MOV.U32 R12, RZ, RZ, -0x1 ;  /* 0xffffffffff0c7424 */ /* 0x000fe400078e00ff */
[----:B------:R-:W-:Y:S01]  /*0a40*/  IMAD.MOV.U32 R8, RZ, RZ, -0x1 ;  /* 0xffffffffff087424 */ /* 0x000fe200078e00ff */
[----:B------:R-:W-:-:S13]  /*0a50*/  ISETP.GE.U32.AND.EX P0, PT, R3, UR5, PT, P0 ;  /* 0x0000000503007c0c */ /* 0x000fda000bf06100 */
[----:B------:R-:W-:Y:S05]  /*0a60*/  @P0 BRA `(.L_x_8) ;  /* 0x0000000400280947 */ /* 0x000fea0003800000 */
[----:B------:R-:W0:Y:S01]  /*0a70*/  LDC.64 R22, c[0x0][0x728] ;  /* 0x0001ca00ff167b82 */ /* 0x000e220000000a00 */
[----:B------:R-:W-:Y:S02]  /*0a80*/  IMAD.MOV.U32 R8, RZ, RZ, R2 ;  /* 0x000000ffff087224 */ /* 0x000fe400078e0002 */
[----:B------:R-:W-:-:S05]  /*0a90*/  IMAD.MOV.U32 R9, RZ, RZ, R3 ;  /* 0x000000ffff097224 */ /* 0x000fca00078e0003 */
[----:B------:R-:W1:Y:S08]  /*0aa0*/  LDC R12, c[0x0][0x730] ;  /* 0x0001cc00ff0c7b82 */ /* 0x000e700000000800 */
[----:B------:R-:W2:Y:S01]  /*0ab0*/  LDC.64 R24, c[0x0][0x720] ;  /* 0x0001c800ff187b82 */ /* 0x000ea20000000a00 */
[----:B0-----:R-:W-:-:S04]  /*0ac0*/  ISETP.NE.U32.AND P0, PT, R22, RZ, PT ;  /* 0x000000ff1600720c */ /* 0x001fc80003f05070 */
[----:B------:R-:W-:-:S13]  /*0ad0*/  ISETP.NE.AND.EX P0, PT, R23, RZ, PT, P0 ;  /* 0x000000ff1700720c */ /* 0x000fda0003f05300 */
[----:B-12---:R-:W-:Y:S05]  /*0ae0*/  @!P0 BRA `(.L_x_9) ;  /* 0x0000000000288947 */ /* 0x006fea0003800000 */
[----:B------:R-:W0:Y:S02]  /*0af0*/  LDC R17, c[0x0][0x734] ;  /* 0x0001cd00ff117b82 */ /* 0x000e240000000800 */
[----:B0-----:R-:W-:-:S05]  /*0b00*/  IADD3 R17, P0, R2, R17, RZ ;  /* 0x0000001102117210 */ /* 0x001fca0007f1e0ff */
[----:B------:R-:W-:-:S04]  /*0b10*/  IMAD.X R21, RZ, RZ, R3, P0 ;  /* 0x000000ffff157224 */ /* 0x000fc800000e0603 */
[----:B------:R-:W-:-:S04]  /*0b20*/  IMAD.WIDE.U32 R8, R21, R22, RZ ;  /* 0x0000001615087225 */ /* 0x000fc800078e00ff */
[----:B------:R-:W-:-:S04]  /*0b30*/  IMAD.WIDE.U32 R14, P0, R17, R23, R8 ;  /* 0x00000017110e7225 */ /* 0x000fc80007800008 */
[----:B------:R-:W-:-:S04]  /*0b40*/  IMAD.WIDE.U32 R8, R17, R22, RZ ;  /* 0x0000001611087225 */ /* 0x000fc800078e00ff */
[----:B------:R-:W-:Y:S01]  /*0b50*/  IMAD.X R17, RZ, RZ, RZ, P0 ;  /* 0x000000ffff117224 */ /* 0x000fe200000e06ff */
[----:B------:R-:W-:Y:S01]  /*0b60*/  IADD3 RZ, P0, R9, R14, RZ ;  /* 0x0000000e09ff7210 */ /* 0x000fe20007f1e0ff */
[----:B------:R-:W-:-:S04]  /*0b70*/  IMAD.MOV.U32 R16, RZ, RZ, R15 ;  /* 0x000000ffff107224 */ /* 0x000fc800078e000f */
[----:B------:R-:W-:-:S08]  /*0b80*/  IMAD.WIDE.U32.X R8, R21, R23, R16, P0 ;  /* 0x0000001715087225 */ /* 0x000fd000000e0410 */
.L_x_9:
[----:B------:R-:W0:Y:S01]  /*0b90*/  LDC.64 R26, c[0x0][0x740] ;  /* 0x0001d000ff1a7b82 */ /* 0x000e220000000a00 */
[-CC-:B------:R-:W-:Y:S02]  /*0ba0*/  SHF.R.U64 R28, R8, R12.reuse, R9.reuse ;  /* 0x0000000c081c7219 */ /* 0x180fe40000001209 */
[----:B------:R-:W-:Y:S02]  /*0bb0*/  SHF.R.U32.HI R8, RZ, R12, R9 ;  /* 0x0000000cff087219 */ /* 0x000fe40000011609 */
[----:B------:R-:W-:-:S03]  /*0bc0*/  IADD3 R11, P0, RZ, -R28, RZ ;  /* 0x8000001cff0b7210 */ /* 0x000fc60007f1e0ff */
[----:B------:R-:W1:Y:S02]  /*0bd0*/  LDC R14, c[0x0][0x718] ;  /* 0x0001c600ff0e7b82 */ /* 0x000e640000000800 */
[----:B------:R-:W-:-:S04]  /*0be0*/  IMAD.X R9, RZ, RZ, ~R8, P0 ;  /* 0x000000ffff097224 */ /* 0x000fc800000e0e08 */
[-C--:B------:R-:W-:Y:S02]  /*0bf0*/  IMAD R12, R9, R24.reuse, RZ ;  /* 0x00000018090c7224 */ /* 0x080fe400078e02ff */
[----:B------:R-:W2:Y:S01]  /*0c00*/  LDC R20, c[0x0][0x708] ;  /* 0x0001c200ff147b82 */ /* 0x000ea20000000800 */
[----:B------:R-:W-:-:S04]  /*0c10*/  IMAD.WIDE.U32 R8, R11, R24, R2 ;  /* 0x000000180b087225 */ /* 0x000fc800078e0002 */
[----:B------:R-:W-:-:S03]  /*0c20*/  IMAD R11, R11, R25, R12 ;  /* 0x000000190b0b7224 */ /* 0x000fc600078e020c */
[----:B------:R-:W3:Y:S01]  /*0c30*/  LDC R22, c[0x0][0x758] ;  /* 0x0001d600ff167b82 */ /* 0x000ee20000000800 */
[----:B------:R-:W-:Y:S01]  /*0c40*/  IMAD.IADD R9, R9, 0x1, R11 ;  /* 0x0000000109097824 */ /* 0x000fe200078e020b */
[----:B0-----:R-:W-:Y:S01]  /*0c50*/  ISETP.NE.U32.AND P0, PT, R26, RZ, PT ;  /* 0x000000ff1a00720c */ /* 0x001fe20003f05070 */
[----:B------:R-:W-:-:S03]  /*0c60*/  IMAD.MOV.U32 R11, RZ, RZ, -0x1 ;  /* 0xffffffffff0b7424 */ /* 0x000fc600078e00ff */
[----:B------:R-:W-:Y:S02]  /*0c70*/  ISETP.NE.AND.EX P0, PT, R27, RZ, PT, P0 ;  /* 0x000000ff1b00720c */ /* 0x000fe40003f05300 */
[----:B------:R-:W0:Y:S01]  /*0c80*/  LDC R21, c[0x0][0x700] ;  /* 0x0001c000ff157b82 */ /* 0x000e220000000800 */
[-CC-:B-1----:R-:W-:Y:S02]  /*0c90*/  SHF.R.U64 R16, R8, R14.reuse, R9.reuse ;  /* 0x0000000e08107219 */ /* 0x182fe40000001209 */
[----:B------:R-:W-:-:S05]  /*0ca0*/  SHF.R.U32.HI R9, RZ, R14, R9 ;  /* 0x0000000eff097219 */ /* 0x000fca0000011609 */
[----:B------:R-:W1:Y:S01]  /*0cb0*/  LDC R23, c[0x0][0x748] ;  /* 0x0001d200ff177b82 */ /* 0x000e620000000800 */
[-CC-:B--2---:R-:W-:Y:S02]  /*0cc0*/  SHF.R.U64 R29, R16, R20.reuse, R9.reuse ;  /* 0x00000014101d7219 */ /* 0x184fe40000001209 */
[----:B------:R-:W-:Y:S01]  /*0cd0*/  SHF.R.U32.HI R9, RZ, R20, R9 ;  /* 0x00000014ff097219 */ /* 0x000fe20000011609 */
[----:B------:R-:W-:Y:S02]  /*0ce0*/  IMAD R20, R19, R18, R10 ;  /* 0x0000001213147224 */ /* 0x000fe400078e020a */
[----:B------:R-:W-:Y:S02]  /*0cf0*/  IMAD.MOV.U32 R19, RZ, RZ, 0x1 ;  /* 0x00000001ff137424 */ /* 0x000fe400078e00ff */
[----:B------:R-:W2:Y:S01]  /*0d00*/  LDC R25, c[0x0][0x738] ;  /* 0x0001ce00ff197b82 */ /* 0x000ea20000000800 */
[-C--:B---3--:R-:W-:Y:S02]  /*0d10*/  SHF.L.U32 R8, R11, R22.reuse, RZ ;  /* 0x000000160b087219 */ /* 0x088fe400000006ff */
[----:B------:R-:W-:-:S02]  /*0d20*/  SHF.R.U64 R18, R29, R22, R9 ;  /* 0x000000161d127219 */ /* 0x000fc40000001209 */
[----:B------:R-:W-:Y:S02]  /*0d30*/  LOP3.LUT R12, RZ, R8, RZ, 0x33, !PT ;  /* 0x00000008ff0c7212 */ /* 0x000fe400078e33ff */
[----:B------:R-:W-:Y:S01]  /*0d40*/  SHF.R.U32.HI R9, RZ, R22, R9 ;  /* 0x00000016ff097219 */ /* 0x000fe20000011609 */
[----:B------:R-:W3:Y:S01]  /*0d50*/  LDC R24, c[0x0][0x710] ;  /* 0x0001c400ff187b82 */ /* 0x000ee20000000800 */
[----:B------:R-:W-:Y:S01]  /*0d60*/  IMAD.MOV.U32 R8, RZ, RZ, R18 ;  /* 0x000000ffff087224 */ /* 0x000fe200078e0012 */
[----:B------:R-:W-:Y:S06]  /*0d70*/  @!P0 BRA `(.L_x_10) ;  /* 0x0000000000288947 */ /* 0x000fec0003800000 */
[----:B------:R-:W4:Y:S02]  /*0d80*/  LDC R15, c[0x0][0x74c] ;  /* 0x0001d300ff0f7b82 */ /* 0x000f240000000800 */
[----:B----4-:R-:W-:-:S05]  /*0d90*/  IADD3 R15, P0, R18, R15, RZ ;  /* 0x0000000f120f7210 */ /* 0x010fca0007f1e0ff */
        /* <DEDUP_REMOVED lines=8> */
.L_x_10:
[----:B-1----:R-:W-:Y:S01]  /*0e20*/  SHF.R.U64 R10, R8, R23, R9 ;  /* 0x00000017080a7219 */ /* 0x002fe20000001209 */
[----:B0-----:R-:W-:Y:S01]  /*0e30*/  VIADD R11, R21, 0xffffffff ;  /* 0xffffffff150b7836 */ /* 0x001fe20000000000 */
[----:B------:R-:W-:Y:S01]  /*0e40*/  SHF.L.U32 R8, R19, R22, RZ ;  /* 0x0000001613087219 */ /* 0x000fe200000006ff */
[----:B------:R-:W-:Y:S01]  /*0e50*/  IMAD.MOV.U32 R14, RZ, RZ, 0x1 ;  /* 0x00000001ff0e7424 */ /* 0x000fe200078e00ff */
[----:B------:R-:W-:Y:S01]  /*0e60*/  LOP3.LUT R9, R29, R12, RZ, 0xc0, !PT ;  /* 0x0000000c1d097212 */ /* 0x000fe200078ec0ff */
[----:B------:R-:W-:Y:S01]  /*0e70*/  IMAD.MOV R12, RZ, RZ, -R10 ;  /* 0x000000ffff0c7224 */ /* 0x000fe200078e0a0a */
[----:B------:R-:W-:Y:S02]  /*0e80*/  SEL R13, R13, R20, !P3 ;  /* 0x000000140d0d7207 */ /* 0x000fe40005800000 */
[----:B------:R-:W-:Y:S01]  /*0e90*/  LOP3.LUT R11, R16, R11, RZ, 0xc0, !PT ;  /* 0x0000000b100b7212 */ /* 0x000fe200078ec0ff */
[----:B------:R-:W-:Y:S02]  /*0ea0*/  IMAD R10, R8, R10, R9 ;  /* 0x0000000a080a7224 */ /* 0x000fe400078e0209 */
[----:B--2---:R-:W-:-:S02]  /*0eb0*/  IMAD R8, R12, R25, R18 ;  /* 0x000000190c087224 */ /* 0x004fc400078e0212 */
[----:B---3--:R-:W-:Y:S02]  /*0ec0*/  IMAD R13, R10, R24, R13 ;  /* 0x000000180a0d7224 */ /* 0x008fe400078e020d */
[----:B------:R-:W-:-:S05]  /*0ed0*/  IMAD R8, R8, R21, R11 ;  /* 0x0000001508087224 */ /* 0x000fca00078e020b */
[----:B------:R-:W-:Y:S02]  /*0ee0*/  SEL R12, R8, R13, !P3 ;  /* 0x0000000d080c7207 */ /* 0x000fe40005800000 */
[----:B------:R-:W-:Y:S01]  /*0ef0*/  SEL R9, R13, R8, !P3 ;  /* 0x000000080d097207 */ /* 0x000fe20005800000 */
[----:B------:R-:W-:-:S07]  /*0f00*/  IMAD.MOV.U32 R8, RZ, RZ, R28 ;  /* 0x000000ffff087224 */ /* 0x000fce00078e001c */
.L_x_8:
[----:B------:R-:W-:-:S08]  /*0f10*/  NOP ;  /* 0x0000000000007918 */ /* 0x000fd00000000000 */
[----:B------:R-:W0:Y:S02]  /*0f20*/  USETMAXREG.TRY_ALLOC.CTAPOOL UP0, 0xe8 ;  /* 0x000000e8000079c8 */ /* 0x000e240008000600 */
[----:B0-----:R-:W-:-:S13]  /*0f30*/  PLOP3.LUT P0, PT, PT, PT, UP0, 0x80, 0x0 ;  /* 0x000000000000781c */ /* 0x001fda0003f0f008 */
[----:B------:R-:W-:Y:S05]  /*0f40*/  @!P0 BRA `(.L_x_8) ;  /* 0xfffffffc00f08947 */ /* 0x000fea000383ffff */
[----:B------:R-:W-:Y:S01]  /*0f50*/  ULDC.64 UR4, c[0x0][0x698] ;  /* 0x0001a60000047ab9 */ /* 0x000fe20000000a00 */
[----:B------:R-:W-:Y:S01]  /*0f60*/  ULDC.64 UR14, c[0x0][0x208] ;  /* 0x00008200000e7ab9 */ /* 0x000fe20000000a00 */
[----:B------:R-:W-:-:S04]  /*0f70*/  ISETP.NE.U32.AND P0, PT, RZ, UR4, PT ;  /* 0x00000004ff007c0c */ /* 0x000fc8000bf05070 */
[----:B------:R-:W-:-:S13]  /*0f80*/  ISETP.NE.AND.EX P0, PT, RZ, UR5, PT, P0 ;  /* 0x00000005ff007c0c */ /* 0x000fda000bf05300 */
[----:B------:R-:W-:Y:S05]  /*0f90*/  @!P0 BRA `(.L_x_11) ;  /* 0x0000000000208947 */ /* 0x000fea0003800000 */
[----:B------:R-:W0:Y:S02]  /*0fa0*/  LDC.64 R10, c[0x0][0x698] ;  /* 0x0001a600ff0a7b82 */ /* 0x000e240000000a00 */
[----:B0-----:R-:W2:Y:S02]  /*0fb0*/  LDG.E.64 R10, desc[UR14][R10.64] ;  /* 0x0000000e0a0a7981 */ /* 0x001ea4000c1e1b00 */
[----:B--2---:R-:W-:-:S04]  /*0fc0*/  ISETP.NE.U32.AND P0, PT, R10, RZ, PT ;  /* 0x000000ff0a00720c */ /* 0x004fc80003f05070 */
[----:B------:R-:W-:-:S13]  /*0fd0*/  ISETP.NE.AND.EX P0, PT, R11, RZ, PT, P0 ;  /* 0x000000ff0b00720c */ /* 0x000fda0003f05300 */
[----:B------:R-:W-:Y:S05]  /*0fe0*/  @!P0 BRA `(.L_x_11) ;  /* 0x00000000000c8947 */ /* 0x000fea0003800000 */
[----:B------:R-:W2:Y:S02]  /*0ff0*/  LD.E R10, desc[UR14][R10.64] ;  /* 0x0000000e0a0a7980 */ /* 0x000ea4000c101900 */
[----:B--2---:R-:W-:Y:S01]  /*1000*/  R2UR UR19, R10 ;  /* 0x000000000a1372ca */ /* 0x004fe200000e0000 */
[----:B------:R-:W-:-:S14]  /*1010*/  BRA `(.L_x_12) ;  /* 0x0000000000247947 */ /* 0x000fdc0003800000 */
.L_x_11:
[----:B------:R-:W-:Y:S02]  /*1020*/  ULDC.64 UR4, c[0x0][0x688] ;  /* 0x0001a20000047ab9 */ /* 0x000fe40000000a00 */
[----:B------:R-:W-:-:S04]  /*1030*/  ISETP.NE.U32.AND P0, PT, RZ, UR4, PT ;  /* 0x00000004ff007c0c */ /* 0x000fc8000bf05070 */
[----:B------:R-:W-:-:S13]  /*1040*/  ISETP.NE.AND.EX P0, PT, RZ, UR5, PT, P0 ;  /* 0x00000005ff007c0c */ /* 0x000fda000bf05300 */
[----:B------:R-:W-:Y:S05]  /*1050*/  @!P0 BRA `(.L_x_13) ;  /* 0x0000000000108947 */ /* 0x000fea0003800000 */
[----:B------:R-:W0:Y:S02]  /*1060*/  LDC.64 R10, c[0x0][0x688] ;  /* 0x0001a200ff0a7b82 */ /* 0x000e240000000a00 */
[----:B0-----:R-:W2:Y:S02]  /*1070*/  LDG.E R10, desc[UR14][R10.64] ;  /* 0x0000000e0a0a7981 */ /* 0x001ea4000c1e1900 */
[----:B--2---:R-:W-:Y:S01]  /*1080*/  R2UR UR19, R10 ;  /* 0x000000000a1372ca */ /* 0x004fe200000e0000 */
[----:B------:R-:W-:-:S14]  /*1090*/  BRA `(.L_x_12) ;  /* 0x0000000000047947 */ /* 0x000fdc0003800000 */
.L_x_13:
[----:B------:R-:W-:-:S05]  /*10a0*/  ULDC UR19, c[0x0][0x680] ;  /* 0x0001a00000137ab9 */ /* 0x000fca0000000800 */
.L_x_12:
[----:B------:R-:W-:Y:S02]  /*10b0*/  ULDC.64 UR4, c[0x0][0x6a0] ;  /* 0x0001a80000047ab9 */ /* 0x000fe40000000a00 */
        /* <DEDUP_REMOVED lines=11> */
.L_x_14:
        /* <DEDUP_REMOVED lines=8> */
.L_x_16:
[----:B------:R-:W-:-:S05]  /*11f0*/  ULDC UR18, c[0x0][0x684] ;  /* 0x0001a10000127ab9 */ /* 0x000fca0000000800 */
.L_x_15:
[----:B------:R-:W-:-:S13]  /*1200*/  LOP3.LUT P0, RZ, R14, 0xff, RZ, 0xc0, !PT ;  /* 0x000000ff0eff7812 */ /* 0x000fda000780c0ff */
[----:B------:R-:W-:Y:S05]  /*1210*/  @!P0 EXIT ;  /* 0x000000000000894d */ /* 0x000fea0003800000 */
[----:B------:R-:W-:Y:S01]  /*1220*/  ULDC UR4, c[0x0][0x28c] ;  /* 0x0000a30000047ab9 */ /* 0x000fe20000000800 */
[----:B------:R-:W-:Y:S02]  /*1230*/  ULOP3.LUT UR20, UR6, 0x1, URZ, 0xfc, !UPT ;  /* 0x0000000106147892 */ /* 0x000fe4000f8efc3f */
[----:B------:R-:W-:-:S04]  /*1240*/  UIADD3 UR4, UR4, 0x3f, URZ ;  /* 0x0000003f04047890 */ /* 0x000fc8000fffe03f */
[----:B------:R-:W-:-:S04]  /*1250*/  USHF.R.S32.HI UR5, URZ, 0x1f, UR4 ;  /* 0x0000001f3f057899 */ /* 0x000fc80008011404 */
[----:B------:R-:W-:-:S03]  /*1260*/  ULEA.HI UR5, UR5, UR4, URZ, 0x6 ;  /* 0x0000000405057291 */ /* 0x000fc6000f8f303f */
[----:B------:R-:W-:Y:S01]  /*1270*/  UMOV UR4, URZ ;  /* 0x0000003f00047c82 */ /* 0x000fe20008000000 */
[----:B------:R-:W-:-:S03]  /*1280*/  USHF.R.S32.HI UR7, URZ, 0x6, UR5 ;  /* 0x000000063f077899 */ /* 0x000fc60008011405 */
[----:B------:R-:W-:-:S09]  /*1290*/  UMOV UR5, URZ ;  /* 0x0000003f00057c82 */ /* 0x000fd20008000000 */
.L_x_281:
[----:B------:R-:W-:Y:S02]  /*12a0*/  LOP3.LUT R10, R0, 0x80, RZ, 0xc0, !PT ;  /* 0x00000080000a7812 */ /* 0x000fe400078ec0ff */
[----:B------:R-:W-:Y:S02]  /*12b0*/  CS2R R86, SRZ ;  /* 0x0000000000567805 */ /* 0x000fe4000001ff00 */
[----:B-1----:R-:W-:Y:S02]  /*12c0*/  CS2R R88, SRZ ;  /* 0x0000000000587805 */ /* 0x002fe4000001ff00 */
[----:B------:R-:W-:Y:S02]  /*12d0*/  CS2R R90, SRZ ;  /* 0x00000000005a7805 */ /* 0x000fe4000001ff00 */
[----:B------:R-:W-:Y:S02]  /*12e0*/  SHF.R.U32.HI R11, RZ, 0x7, R10 ;  /* 0x00000007ff0b7819 */ /* 0x000fe4000001160a */
[----:B------:R-:W-:-:S02]  /*12f0*/  CS2R R92, SRZ ;  /* 0x00000000005c7805 */ /* 0x000fc4000001ff00 */
[----:B------:R-:W-:Y:S02]  /*1300*/  VIMNMX R10, RZ, UR7, PT ;  /* 0x00000007ff0a7c48 */ /* 0x000fe4000bfe0100 */
[----:B---3--:R-:W-:Y:S02]  /*1310*/  CS2R R94, SRZ ;  /* 0x00000000005e7805 */ /* 0x008fe4000001ff00 */
[----:B------:R-:W-:Y:S02]  /*1320*/  CS2R R96, SRZ ;  /* 0x0000000000607805 */ /* 0x000fe4000001ff00 */
[----:B------:R-:W-:Y:S01]  /*1330*/  CS2R R98, SRZ ;  /* 0x0000000000627805 */ /* 0x000fe2000001ff00 */
[----:B------:R-:W0:Y:S01]  /*1340*/  SHFL.IDX PT, R11, R11, RZ, 0x1f ;  /* 0x00001fff0b0b7589 */ /* 0x000e2200000e0000 */
[----:B------:R-:W-:Y:S02]  /*1350*/  IADD3 R10, -R10, UR7, RZ ;  /* 0x000000070a0a7c10 */ /* 0x000fe4000fffe1ff */
[----:B------:R-:W-:-:S02]  /*1360*/  CS2R R100, SRZ ;  /* 0x0000000000647805 */ /* 0x000fc4000001ff00 */
[----:B------:R-:W-:Y:S02]  /*1370*/  CS2R R102, SRZ ;  /* 0x0000000000667805 */ /* 0x000fe4000001ff00 */
[----:B------:R-:W-:Y:S02]  /*1380*/  CS2R R104, SRZ ;  /* 0x0000000000687805 */ /* 0x000fe4000001ff00 */
[----:B------:R-:W-:Y:S02]  /*1390*/  ISETP.GE.AND P0, PT, R10, 0x1, PT ;  /* 0x000000010a00780c */ /* 0x000fe40003f06270 */
[----:B------:R-:W-:Y:S02]  /*13a0*/  CS2R R106, SRZ ;  /* 0x00000000006a7805 */ /* 0x000fe4000001ff00 */
[----:B------:R-:W-:Y:S02]  /*13b0*/  CS2R R108, SRZ ;  /* 0x00000000006c7805 */ /* 0x000fe4000001ff00 */
[----:B------:R-:W-:-:S02]  /*13c0*/  CS2R R110, SRZ ;  /* 0x00000000006e7805 */ /* 0x000fc4000001ff00 */
[----:B------:R-:W-:Y:S02]  /*13d0*/  CS2R R112, SRZ ;  /* 0x0000000000707805 */ /* 0x000fe4000001ff00 */
[----:B------:R-:W-:Y:S02]  /*13e0*/  CS2R R114, SRZ ;  /* 0x0000000000727805 */ /* 0x000fe4000001ff00 */
[----:B------:R-:W-:Y:S02]  /*13f0*/  CS2R R116, SRZ ;  /* 0x0000000000747805 */ /* 0x000fe4000001ff00 */
        /* <DEDUP_REMOVED lines=12> */
[----:B0-----:R-:W-:Y:S02]  /*14c0*/  R2UR UR8, R11 ;  /* 0x000000000b0872ca */ /* 0x001fe400000e0000 */
        /* <DEDUP_REMOVED lines=35> */
[----:B------:R-:W-:Y:S01]  /*1700*/  CS2R R84, SRZ ;  /* 0x0000000000547805 */ /* 0x000fe2000001ff00 */
[----:B--2-4-:R-:W-:Y:S06]  /*1710*/  @!P0 BRA `(.L_x_17) ;  /* 0x0000000400608947 */ /* 0x014fec0003800000 */
[----:B------:R-:W0:Y:S01]  /*1720*/  S2UR UR11, SR_CgaCtaId ;  /* 0x00000000000b79c3 */ /* 0x000e220000008800 */
[----:B------:R-:W-:Y:S01]  /*1730*/  ULEA.HI UR9, UR8, UR8, URZ, 0x1 ;  /* 0x0000000808097291 */ /* 0x000fe2000f8f083f */
[----:B------:R-:W-:Y:S01]  /*1740*/  IMAD.U32 R17, RZ, RZ, UR4 ;  /* 0x00000004ff117e24 */ /* 0x000fe2000f8e00ff */
[----:B------:R-:W-:Y:S01]  /*1750*/  UMOV UR10, 0x400 ;  /* 0x00000400000a7882 */ /* 0x000fe20000000000 */
[----:B------:R-:W-:Y:S01]  /*1760*/  IMAD.U32 R11, RZ, RZ, UR5 ;  /* 0x00000005ff0b7e24 */ /* 0x000fe2000f8e00ff */
[----:B------:R-:W-:Y:S02]  /*1770*/  ULOP3.LUT UR9, UR9, 0xffffe, URZ, 0xc0, !UPT ;  /* 0x000ffffe09097892 */ /* 0x000fe4000f8ec03f */
[----:B------:R-:W-:Y:S02]  /*1780*/  UPLOP3.LUT UP0, UPT, UPT, UPT, UPT, 0x40, 0x0 ;  /* 0x000000000000789c */ /* 0x000fe40003f0e870 */
[----:B------:R-:W-:Y:S01]  /*1790*/  UIADD3 UR9, UR8, -UR9, URZ ;  /* 0x8000000908097290 */ /* 0x000fe2000fffe03f */
[----:B------:R-:W-:Y:S01]  /*17a0*/  UMOV UR13, UR5 ;  /* 0x00000005000d7c82 */ /* 0x000fe20008000000 */
[----:B0-----:R-:W-:-:S04]  /*17b0*/  ULEA UR10, UR11, UR10, 0x18 ;  /* 0x0000000a0b0a7291 */ /* 0x001fc8000f8ec03f */
[----:B------:R-:W-:-:S04]  /*17c0*/  ULEA UR9, UR9, UR10, 0xc ;  /* 0x0000000a09097291 */ /* 0x000fc8000f8e603f */
[----:B------:R-:W-:-:S04]  /*17d0*/  UIADD3 UR9, UR9, 0x180, URZ ;  /* 0x0000018009097890 */ /* 0x000fc8000fffe03f */
[----:B------:R-:W-:-:S04]  /*17e0*/  USHF.R.U32.HI UR9, URZ, 0x4, UR9 ;  /* 0x000000043f097899 */ /* 0x000fc80008011609 */
[----:B------:R-:W-:-:S12]  /*17f0*/  ULOP3.LUT UR12, UR9, 0x3fff, URZ, 0xc0, !UPT ;  /* 0x00003fff090c7892 */ /* 0x000fd8000f8ec03f */
.L_x_24:
[----:B------:R-:W-:-:S06]  /*1800*/  UISETP.NE.AND UP1, UPT, UR20, 0x3, UPT ;  /* 0x000000031400788c */ /* 0x000fcc000bf25270 */
[----:B------:R-:W-:-:S13]  /*1810*/  PLOP3.LUT P1, PT, PT, PT, UP1, 0x80, 0x0 ;  /* 0x000000000000781c */ /* 0x000fda0003f2f018 */
[----:B0-----:R-:W-:Y:S05]  /*1820*/  @!P1 BRA `(.L_x_18) ;  /* 0x0000000000049947 */ /* 0x001fea0003800000 */
[----:B------:R-:W-:Y:S01]  /*1830*/  BPT.TRAP 0x1 ;  /* 0x000000040000795c */ /* 0x000fe20000300000 */
.L_x_18:
[----:B------:R-:W0:Y:S01]  /*1840*/  S2UR UR9, SR_CgaCtaId ;  /* 0x00000000000979c3 */ /* 0x000e220000008800 */
[----:B------:R-:W-:Y:S01]  /*1850*/  UMOV UR8, 0x400 ;  /* 0x0000040000087882 */ /* 0x000fe20000000000 */
[----:B------:R-:W-:Y:S01]  /*1860*/  SHF.L.U32 R15, R17, 0x1f, RZ ;  /* 0x0000001f110f7819 */ /* 0x000fe200000006ff */
[----:B0-----:R-:W-:-:S04]  /*1870*/  ULEA UR21, UR9, UR8, 0x18 ;  /* 0x0000000809157291 */ /* 0x001fc8000f8ec03f */
[----:B------:R-:W-:-:S09]  /*1880*/  ULEA UR8, UR13, UR21, 0x3 ;  /* 0x000000150d087291 */ /* 0x000fd2000f8e183f */
[----:B------:R0:W1:Y:S01]  /*1890*/  SYNCS.PHASECHK.TRANS64.TRYWAIT P0, [UR8], R15 ;  /* 0x0000000fff0075a7 */ /* 0x0000620008000148 */
[----:B------:R-:W-:Y:S05]  /*18a0*/  @!P1 BRA `(.L_x_19) ;  /* 0x0000000000049947 */ /* 0x000fea0003800000 */
[----:B------:R-:W-:Y:S01]  /*18b0*/  BPT.TRAP 0x1 ;  /* 0x000000040000795c */ /* 0x000fe20000300000 */
.L_x_19:
[C---:B------:R-:W-:Y:S02]  /*18c0*/  IMAD.SHL.U32 R13, R0.reuse, 0x20, RZ ;  /* 0x00000020000d7824 */ /* 0x040fe400078e00ff */
[C---:B------:R-:W-:Y:S02]  /*18d0*/  IMAD.SHL.U32 R14, R0.reuse, 0x200, RZ ;  /* 0x00000200000e7824 */ /* 0x040fe400078e00ff */
[----:B------:R-:W-:Y:S01]  /*18e0*/  IMAD.SHL.U32 R16, R0, 0x10, RZ ;  /* 0x0000001000107824 */ /* 0x000fe200078e00ff */
[----:B------:R-:W-:-:S04]  /*18f0*/  LOP3.LUT R13, R13, 0x1c00, RZ, 0xc0, !PT ;  /* 0x00001c000d0d7812 */ /* 0x000fc800078ec0ff */
[----:B------:R-:W-:Y:S01]  /*1900*/  LOP3.LUT R13, R13, 0x200, R14, 0xf8, !PT ;  /* 0x000002000d0d7812 */ /* 0x000fe200078ef80e */
[----:B------:R-:W-:-:S03]  /*1910*/  IMAD.U32 R14, RZ, RZ, UR13 ;  /* 0x0000000dff0e7e24 */ /* 0x000fc6000f8e00ff */
[----:B------:R-:W-:-:S04]  /*1920*/  LOP3.LUT R13, R13, 0x1c0, R16, 0xf8, !PT ;  /* 0x000001c00d0d7812 */ /* 0x000fc800078ef810 */
[----:B------:R-:W-:-:S05]  /*1930*/  SHF.R.U32.HI R13, RZ, 0x3, R13 ;  /* 0x00000003ff0d7819 */ /* 0x000fca000001160d */
[----:B------:R-:W-:Y:S01]  /*1940*/  IMAD R13, R14, 0x800, R13 ;  /* 0x000008000e0d7824 */ /* 0x000fe200078e020d */
[----:B-1----:R-:W-:Y:S06]  /*1950*/  @P0 BRA `(.L_x_20) ;  /* 0x0000000000080947 */ /* 0x002fec0003800000 */
[----:B------:R-:W1:Y:S02]  /*1960*/  SYNCS.PHASECHK.TRANS64.TRYWAIT P0, [UR8], R15 ;  /* 0x0000000fff0075a7 */ /* 0x000e640008000148 */
[----:B-1----:R-:W-:Y:S05]  /*1970*/  @!P0 BRA `(.L_x_21) ;  /* 0x000000a4008c8947 */ /* 0x002fea0003800000 */
.L_x_20:
[----:B------:R-:W-:Y:S01]  /*1980*/  LDS.64 R152, [R13+UR21+0x30180] ;  /* 0x030180150d987984 */ /* 0x000fe20008000a00 */
[----:B------:R-:W-:Y:S02]  /*1990*/  UIADD3 UR8, UR21, 0x18180, URZ ;  /* 0x0001818015087890 */ /* 0x000fe4000fffe03f */
[----:B------:R-:W-:Y:S01]  /*19a0*/  ULOP3.LUT UR16, UR12, 0x10000, URZ, 0xfc, !UPT ;  /* 0x000100000c107892 */ /* 0x000fe2000f8efc3f */
[----:B------:R-:W2:Y:S01]  /*19b0*/  LDS.64 R154, [R13+UR21+0x30580] ;  /* 0x030580150d9a7984 */ /* 0x000ea20008000a00 */
[----:B------:R-:W-:Y:S02]  /*19c0*/  USHF.R.U32.HI UR8, URZ, 0x4, UR8 ;  /* 0x000000043f087899 */ /* 0x000fe40008011608 */
[----:B------:R-:W-:Y:S02]  /*19d0*/  ULEA UR16, UR13, UR16, 0xa ;  /* 0x000000100d107291 */ /* 0x000fe4000f8e503f */
[----:B------:R-:W-:Y:S01]  /*19e0*/  ULOP3.LUT UR8, UR8, 0x3fff, URZ, 0xc0, !UPT ;  /* 0x00003fff08087892 */ /* 0x000fe2000f8ec03f */
[----:B------:R-:W-:Y:S01]  /*19f0*/  UMOV UR9, 0x80000020 ;  /* 0x8000002000097882 */ /* 0x000fe20000000000 */
[----:B------:R-:W-:-:S02]  /*1a00*/  UMOV UR11, 0x40000040 ;  /* 0x40000040000b7882 */ /* 0x000fc40000000000 */
[----:B------:R-:W-:-:S04]  /*1a10*/  ULOP3.LUT UR8, UR8, 0x10000, URZ, 0xfc, !UPT ;  /* 0x0001000008087892 */ /* 0x000fc8000f8efc3f */
[----:B------:R-:W-:-:S03]  /*1a20*/  ULEA UR17, UR13, UR8, 0xa ;  /* 0x000000080d117291 */ /* 0x000fc6000f8e503f */
[----:B------:R-:W-:-:S04]  /*1a30*/  UMOV UR8, UR16 ;  /* 0x0000001000087c82 */ /* 0x000fc80008000000 */
[----:B------:R-:W-:Y:S01]  /*1a40*/  UMOV UR10, UR17 ;  /* 0x00000011000a7c82 */ /* 0x000fe20008000000 */
[----:B--2---:R-:W-:-:S06]  /*1a50*/  WARPGROUP.ARRIVE ;  /* 0x00000000000079c5 */ /* 0x004fcc0000000000 */
[----:B------:R-:W-:Y:S01]  /*1a60*/  HGMMA.SP.64x128x32.F32.BF16 R88, gdesc[UR8], R88, UP0, R152, 0x0 ;  /* 0x09e09800085879f0 */ /* 0x000fe2000bf01a58 */
[----:B------:R-:W-:Y:S01]  /*1a70*/  UIADD3 UR8, UR16, 0x200, URZ ;  /* 0x0000020010087890 */ /* 0x000fe2000fffe03f */
[----:B------:R-:W-:-:S14]  /*1a80*/  UMOV UR9, 0x80000020 ;  /* 0x8000002000097882 */ /* 0x000fdc0000000000 */
[----:B------:R-:W-:Y:S01]  /*1a90*/  HGMMA.SP.64x128x32.F32.BF16 R24, gdesc[UR8], R24, UP0, R154, 0x0 ;  /* 0x09e09a00081879f0 */ /* 0x000fe2000bf01a18 */
[----:B------:R-:W-:Y:S02]  /*1aa0*/  UIADD3 UR8, UR16, 0x2, URZ ;  /* 0x0000000210087890 */ /* 0x000fe4000fffe03f */
[----:B------:R-:W-:Y:S01]  /*1ab0*/  UIADD3 UR10, UR17, 0x4, URZ ;  /* 0x00000004110a7890 */ /* 0x000fe2000fffe03f */
[----:B------:R-:W-:Y:S01]  /*1ac0*/  UMOV UR9, 0x80000020 ;  /* 0x8000002000097882 */ /* 0x000fe20000000000 */
[----:B------:R-:W-:-:S11]  /*1ad0*/  UMOV UR11, 0x40000040 ;  /* 0x40000040000b7882 */ /* 0x000fd60000000000 */
[----:B------:R-:W-:Y:S01]  /*1ae0*/  HGMMA.SP.64x128x32.F32.BF16 R88, gdesc[UR8], R88, R153, 0x0 ;  /* 0x09e09900085879f0 */ /* 0x000fe20008701a58 */
[----:B------:R-:W-:Y:S01]  /*1af0*/  UIADD3 UR8, UR16, 0x202, URZ ;  /* 0x0000020210087890 */ /* 0x000fe2000fffe03f */
[----:B------:R-:W-:-:S14]  /*1b00*/  UMOV UR9, 0x80000020 ;  /* 0x8000002000097882 */ /* 0x000fdc0000000000 */
[----:B------:R-:W-:Y:S03]  /*1b10*/  HGMMA.SP.64x128x32.F32.BF16 R24, gdesc[UR8], R24, R155, 0x0, gsb0 ;  /* 0x09e09b00081879f0 */ /* 0x000fe60008001a18 */
[----:B------:R-:W-:Y:S02]  /*1b20*/  WARPGROUP.DEPBAR.LE gsb0, 0x0 ;  /* 0x00008000000079c5 */ /* 0x000fe40000010000 */
[----:B------:R-:W-:Y:S05]  /*1b30*/  @!P1 BRA `(.L_x_22) ;  /* 0x0000000000049947 */ /* 0x000fea0003800000 */
[----:B------:R-:W-:Y:S01]  /*1b40*/  BPT.TRAP 0x1 ;  /* 0x000000040000795c */ /* 0x000fe20000300000 */
.L_x_22:
[----:B------:R-:W-:Y:S01]  /*1b50*/  LOP3.LUT P0, RZ, R6, R7, RZ, 0xc0, !PT ;  /* 0x0000000706ff7212 */ /* 0x000fe2000780c0ff */
[----:B------:R-:W-:-:S12]  /*1b60*/  UISETP.GT.U32.AND UP0, UPT, UR6, 0x1, UPT ;  /* 0x000000010600788c */ /* 0x000fd8000bf04070 */
[----:B------:R-:W-:-:S05]  /*1b70*/  @P0 LEA R13, R11, UR21, 0x3 ;  /* 0x000000150b0d0c11 */ /* 0x000fca000f8e18ff */
[----:B-1----:R-:W-:-:S05]  /*1b80*/  @P0 VIADD R14, R13, 0x30 ;  /* 0x000000300d0e0836 */ /* 0x002fca0000000000 */
[----:B------:R-:W-:-:S04]  /*1b90*/  @P0 PRMT R14, R5, 0x654, R14 ;  /* 0x00000654050e0816 */ /* 0x000fc8000000000e */
[----:B------:R1:W-:Y:S01]  /*1ba0*/  @P0 SYNCS.ARRIVE.TRANS64.RED.A1T0 RZ, [R14+URZ], RZ ;  /* 0x000000ff0eff09a7 */ /* 0x0003e2000810043f */
[----:B------:R-:W-:-:S13]  /*1bb0*/  PLOP3.LUT P0, PT, PT, PT, UP0, 0x80, 0x0 ;  /* 0x000000000000781c */ /* 0x000fda0003f0f008 */
[----:B-1----:R-:W-:Y:S05]  /*1bc0*/  @P0 BRA `(.L_x_23) ;  /* 0x0000000000040947 */ /* 0x002fea0003800000 */
[----:B------:R-:W-:Y:S01]  /*1bd0*/  BPT.TRAP 0x1 ;  /* 0x000000040000795c */ /* 0x000fe20000300000 */
.L_x_23:
[----:B------:R-:W-:Y:S01]  /*1be0*/  UIADD3 UR13, UR13, 0x1, URZ ;  /* 0x000000010d0d7890 */ /* 0x000fe2000fffe03f */
[C---:B------:R-:W-:Y:S01]  /*1bf0*/  ISETP.GT.AND P1, PT, R10.reuse, 0x1, PT ;  /* 0x000000010a00780c */ /* 0x040fe20003f24270 */
[----:B------:R-:W-:Y:S02]  /*1c00*/  VIADD R11, R11, 0x1 ;  /* 0x000000010b0b7836 */ /* 0x000fe40000000000 */
[----:B------:R-:W-:Y:S01]  /*1c10*/  UISETP.NE.AND UP0, UPT, UR13, 0x6, UPT ;  /* 0x000000060d00788c */ /* 0x000fe2000bf05270 */
[----:B------:R-:W-:Y:S02]  /*1c20*/  VIADD R10, R10, 0xffffffff ;  /* 0xffffffff0a0a7836 */ /* 0x000fe40000000000 */
[C---:B------:R-:W-:Y:S01]  /*1c30*/  ISETP.NE.AND P0, PT, R11.reuse, 0x6, PT ;  /* 0x000000060b00780c */ /* 0x040fe20003f05270 */
[----:B------:R-:W-:Y:S02]  /*1c40*/  USEL UR8, URZ, 0x1, UP0 ;  /* 0x000000013f087887 */ /* 0x000fe40008000000 */
[----:B------:R-:W-:Y:S01]  /*1c50*/  USEL UR13, UR13, URZ, UP0 ;  /* 0x0000003f0d0d7287 */ /* 0x000fe20008000000 */
[----:B------:R-:W-:Y:S01]  /*1c60*/  SEL R11, R11, RZ, P0 ;  /* 0x000000ff0b0b7207 */ /* 0x000fe20000000000 */
[----:B------:R-:W-:-:S02]  /*1c70*/  UPLOP3.LUT UP0, UPT, UPT, UPT, UPT, 0x80, 0x0 ;  /* 0x000000000000789c */ /* 0x000fc40003f0f070 */
[----:B------:R-:W-:Y:S01]  /*1c80*/  LOP3.LUT R17, R17, UR8, RZ, 0x3c, !PT ;  /* 0x0000000811117c12 */ /* 0x000fe2000f8e3cff */
[----:B------:R-:W-:Y:S08]  /*1c90*/  @P1 BRA `(.L_x_24) ;  /* 0xfffffff800d81947 */ /* 0x000ff0000383ffff */
.L_x_17:
[----:B------:R-:W1:Y:S01]  /*1ca0*/  LDC R18, c[0x0][0x288] ;  /* 0x0000a200ff127b82 */ /* 0x000e620000000800 */
[----:B------:R-:W-:Y:S01]  /*1cb0*/  LOP3.LUT R10, R0, 0x60, RZ, 0xc0, !PT ;  /* 0x00000060000a7812 */ /* 0x000fe200078ec0ff */
[----:B------:R-:W-:Y:S01]  /*1cc0*/  UIADD3 UR5, UR7, UR5, URZ ;  /* 0x0000000507057290 */ /* 0x000fe2000fffe03f */
[----:B------:R-:W-:Y:S01]  /*1cd0*/  SHF.R.U32.HI R11, RZ, 0x2, R0 ;  /* 0x00000002ff0b7819 */ /* 0x000fe20000011600 */
[----:B------:R-:W-:Y:S01]  /*1ce0*/  ULDC UR11, c[0x0][0x284] ;  /* 0x0000a100000b7ab9 */ /* 0x000fe20000000800 */
[----:B------:R-:W-:Y:S01]  /*1cf0*/  SHF.R.U32.HI R10, RZ, 0x5, R10 ;  /* 0x00000005ff0a7819 */ /* 0x000fe2000001160a */
[----:B------:R-:W-:Y:S01]  /*1d00*/  UISETP.GT.U32.AND UP0, UPT, UR5, 0x5, UPT ;  /* 0x000000050500788c */ /* 0x000fe2000bf04070 */
[----:B------:R-:W-:Y:S01]  /*1d10*/  LOP3.LUT R11, R11, 0x7, RZ, 0xc0, !PT ;  /* 0x000000070b0b7812 */ /* 0x000fe200078ec0ff */
[----:B------:R-:W-:Y:S01]  /*1d20*/  UISETP.GE.U32.AND UP1, UPT, UR7, 0x6, UPT ;  /* 0x000000060700788c */ /* 0x000fe2000bf26070 */
[----:B------:R-:W-:Y:S01]  /*1d30*/  SHF.R.U32.HI R14, RZ, 0x1, R0 ;  /* 0x00000001ff0e7819 */ /* 0x000fe20000011600 */
[----:B------:R-:W-:Y:S01]  /*1d40*/  IMAD.SHL.U32 R16, R10, 0x10, RZ ;  /* 0x000000100a107824 */ /* 0x000fe200078e00ff */
[----:B------:R-:W-:Y:S01]  /*1d50*/  SHF.R.S32.HI R219, RZ, 0x1f, R8 ;  /* 0x0000001fffdb7819 */ /* 0x000fe20000011408 */
[----:B------:R-:W-:Y:S01]  /*1d60*/  UISETP.LT.U32.AND UP0, UPT, UR7, 0x6, UP0 ;  /* 0x000000060700788c */ /* 0x000fe20008701070 */
[----:B------:R-:W-:-:S02]  /*1d70*/  WARPGROUP.DEPBAR.LE gsb0, 0x0 ;  /* 0x00008000000079c5 */ /* 0x000fc40000010000 */
[--C-:B------:R-:W-:Y:S01]  /*1d80*/  LOP3.LUT R13, R16, 0xfffffff0, R11.reuse, 0xe2, !PT ;  /* 0xfffffff0100d7812 */ /* 0x100fe200078ee20b */
[----:B------:R-:W-:Y:S01]  /*1d90*/  IMAD.SHL.U32 R16, R12, 0x80, RZ ;  /* 0x000000800c107824 */ /* 0x000fe200078e00ff */
[----:B------:R-:W-:Y:S01]  /*1da0*/  ULDC.64 UR12, c[0x0][0x6d0] ;  /* 0x0001b400000c7ab9 */ /* 0x000fe20000000a00 */
[----:B------:R-:W-:Y:S01]  /*1db0*/  IMAD R11, R10, -0x10, -R11 ;  /* 0xfffffff00a0b7824 */ /* 0x000fe200078e0a0b */
[----:B------:R-:W-:Y:S01]  /*1dc0*/  LOP3.LUT R13, R13, 0x40, R14, 0xf8, !PT ;  /* 0x000000400d0d7812 */ /* 0x000fe200078ef80e */
[----:B------:R-:W-:Y:S01]  /*1dd0*/  IMAD.SHL.U32 R14, R9, 0x100, RZ ;  /* 0x00000100090e7824 */ /* 0x000fe200078e00ff */
[----:B------:R-:W-:Y:S01]  /*1de0*/  LOP3.LUT R10, R4, 0x1, RZ, 0xc0, !PT ;  /* 0x00000001040a7812 */ /* 0x000fe200078ec0ff */
[----:B------:R-:W-:Y:S01]  /*1df0*/  UIMAD.WIDE.U32 UR8, UR5, -0x55555555, URZ ;  /* 0xaaaaaaab050878a5 */ /* 0x000fe2000f8e003f */
[----:B------:R-:W-:Y:S01]  /*1e00*/  LOP3.LUT R9, R0, 0x3, RZ, 0xc0, !PT ;  /* 0x0000000300097812 */ /* 0x000fe200078ec0ff */
[----:B------:R-:W-:Y:S01]  /*1e10*/  USEL UR10, URZ, 0x1, !UP0 ;  /* 0x000000013f0a7887 */ /* 0x000fe2000c000000 */
[----:B-1----:R-:W-:Y:S01]  /*1e20*/  ISETP.GE.AND P0, PT, R16, R18, PT ;  /* 0x000000121000720c */ /* 0x002fe20003f06270 */
[----:B------:R-:W-:Y:S01]  /*1e30*/  IMAD R17, R10, -0x40, R11 ;  /* 0xffffffc00a117824 */ /* 0x000fe200078e020b */
[----:B------:R-:W-:Y:S01]  /*1e40*/  LOP3.LUT R152, R13, R14, RZ, 0xfc, !PT ;  /* 0x0000000e0d987212 */ /* 0x000fe200078efcff */
[----:B------:R-:W-:Y:S01]  /*1e50*/  IMAD R11, R219, UR12, RZ ;  /* 0x0000000cdb0b7c24 */ /* 0x000fe2000f8e02ff */
[----:B------:R-:W-:Y:S01]  /*1e60*/  ISETP.GE.OR P0, PT, R14, UR11, P0 ;  /* 0x0000000b0e007c0c */ /* 0x000fe20008706670 */
[----:B------:R-:W-:Y:S01]  /*1e70*/  USHF.R.U32.HI UR8, URZ, 0x2, UR9 ;  /* 0x000000023f087899 */ /* 0x000fe20008011609 */
[----:B------:R-:W-:Y:S01]  /*1e80*/  SHF.R.S32.HI R153, RZ, 0x1f, R152 ;  /* 0x0000001fff997819 */ /* 0x000fe20000011498 */
[----:B------:R-:W-:Y:S01]  /*1e90*/  ULOP3.LUT UR4, UR4, UR10, URZ, 0x3c, !UPT ;  /* 0x0000000a04047292 */ /* 0x000fe2000f8e3c3f */
[C---:B0-----:R-:W-:Y:S01]  /*1ea0*/  IMAD R15, R8.reuse, UR13, R11 ;  /* 0x0000000d080f7c24 */ /* 0x041fe2000f8e020b */
[----:B------:R-:W-:Y:S01]  /*1eb0*/  UIMAD UR5, UR8, -0x6, UR5 ;  /* 0xfffffffa080578a4 */ /* 0x000fe2000f8e0205 */
[----:B------:R-:W-:Y:S01]  /*1ec0*/  IMAD R13, R9, -0x2, R18 ;  /* 0xfffffffe090d7824 */ /* 0x000fe200078e0212 */
[----:B------:R-:W-:Y:S01]  /*1ed0*/  @UP1 ULOP3.LUT UR4, UR4, 0x1, UR8, 0x78, !UPT ;  /* 0x0000000104041892 */ /* 0x000fe2000f8e7808 */
[----:B------:R-:W-:Y:S01]  /*1ee0*/  IMAD.WIDE.U32 R10, R8, UR12, R152 ;  /* 0x0000000c080a7c25 */ /* 0x000fe2000f8e0098 */
[----:B------:R-:W-:-:S03]  /*1ef0*/  IADD3 R9, -R14, UR11, R17 ;  /* 0x0000000b0e097c10 */ /* 0x000fc6000fffe111 */
[----:B------:R-:W-:Y:S02]  /*1f00*/  IMAD.IADD R15, R11, 0x1, R15 ;  /* 0x000000010b0f7824 */ /* 0x000fe400078e020f */
[----:B------:R-:W-:Y:S02]  /*1f10*/  IMAD.MOV.U32 R14, RZ, RZ, R10 ;  /* 0x000000ffff0e7224 */ /* 0x000fe400078e000a */
[----:B------:R-:W-:Y:S02]  /*1f20*/  IMAD.IADD R10, R13, 0x1, -R16 ;  /* 0x000000010d0a7824 */ /* 0x000fe400078e0a10 */
[----:B------:R-:W-:Y:S01]  /*1f30*/  IMAD.MOV.U32 R11, RZ, RZ, -0x1 ;  /* 0xffffffffff0b7424 */ /* 0x000fe200078e00ff */
[----:B------:R-:W-:Y:S06]  /*1f40*/  @P0 BRA `(.L_x_25) ;  /* 0x0000008000800947 */ /* 0x000fec0003800000 */
[----:B------:R-:W-:Y:S01]  /*1f50*/  FSETP.NEU.AND P0, PT, RZ, UR18, PT ;  /* 0x00000012ff007c0b */ /* 0x000fe2000bf0d000 */
[----:B------:R-:W-:Y:S01]  /*1f60*/  IMAD.WIDE R16, R12, 0x80, RZ ;  /* 0x000000800c107825 */ /* 0x000fe200078e02ff */
[----:B------:R-:W-:Y:S01]  /*1f70*/  ULDC.64 UR8, c[0x0][0x6c8] ;  /* 0x0001b20000087ab9 */ /* 0x000fe20000000a00 */
[----:B------:R-:W-:Y:S01]  /*1f80*/  ISETP.GT.AND P2, PT, R9, RZ, PT ;  /* 0x000000ff0900720c */ /* 0x000fe20003f44270 */
[----:B------:R-:W-:Y:S01]  /*1f90*/  BSSY B0, `(.L_x_25) ;  /* 0x000081b000007945 */ /* 0x000fe20003800000 */
[----:B------:R-:W-:Y:S02]  /*1fa0*/  IMAD.SHL.U32 R223, R0, 0x2, RZ ;  /* 0x0000000200df7824 */ /* 0x000fe400078e00ff */
[----:B------:R-:W-:Y:S01]  /*1fb0*/  IMAD R12, R17, UR8, RZ ;  /* 0x00000008110c7c24 */ /* 0x000fe2000f8e02ff */
[----:B------:R-:W-:Y:S02]  /*1fc0*/  ISETP.GT.AND P1, PT, R10, RZ, P2 ;  /* 0x000000ff0a00720c */ /* 0x000fe40001724270 */
[----:B------:R-:W-:-:S05]  /*1fd0*/  LOP3.LUT R223, R16, 0x6, R223, 0xf8, !PT ;  /* 0x0000000610df7812 */ /* 0x000fca00078ef8df */
[----:B------:R-:W-:-:S04]  /*1fe0*/  IMAD.WIDE.U32 R20, R223, UR8, R14 ;  /* 0x00000008df147c25 */ /* 0x000fc8000f8e000e */
[----:B------:R-:W-:-:S04]  /*1ff0*/  IMAD R13, R223, UR9, R12 ;  /* 0x00000009df0d7c24 */ /* 0x000fc8000f8e020c */
[----:B------:R-:W-:Y:S01]  /*2000*/  IMAD.IADD R155, R21, 0x1, R13 ;  /* 0x00000001159b7824 */ /* 0x000fe200078e020d */
[----:B------:R-:W-:Y:S06]  /*2010*/  @!P0 BRA `(.L_x_26) ;  /* 0x0000006400208947 */ /* 0x000fec0003800000 */
[----:B------:R-:W0:Y:S01]  /*2020*/  LDC.64 R12, c[0x0][0x6b0] ;  /* 0x0001ac00ff0c7b82 */ /* 0x000e220000000a00 */
[----:B------:R-:W-:Y:S01]  /*2030*/  ULDC.64 UR12, c[0x0][0x6b8] ;  /* 0x0001ae00000c7ab9 */ /* 0x000fe20000000a00 */
[----:B------:R-:W-:Y:S01]  /*2040*/  ULDC.64 UR16, c[0x0][0x6a8] ;  /* 0x0001aa0000107ab9 */ /* 0x000fe20000000a00 */
[----:B------:R-:W-:Y:S01]  /*2050*/  IMAD R219, R219, UR12, RZ ;  /* 0x0000000cdbdb7c24 */ /* 0x000fe2000f8e02ff */
[----:B------:R-:W-:Y:S01]  /*2060*/  ULDC.64 UR10, c[0x0][0x6c0] ;  /* 0x0001b000000a7ab9 */ /* 0x000fe20000000a00 */
[----:B------:R-:W-:-:S03]  /*2070*/  IMAD.WIDE.U32 R14, R8, UR12, R152 ;  /* 0x0000000c080e7c25 */ /* 0x000fc6000f8e0098 */
[----:B------:R-:W1:Y:S01]  /*2080*/  LDC.64 R158, c[0x0][0x6b0] ;  /* 0x0001ac00ff9e7b82 */ /* 0x000e620000000a00 */
[----:B------:R-:W-:Y:S02]  /*2090*/  IMAD R219, R8, UR13, R219 ;  /* 0x0000000d08db7c24 */ /* 0x000fe4000f8e02db */
[----:B0-----:R-:W-:Y:S02]  /*20a0*/  IMAD R16, R17, R12, RZ ;  /* 0x0000000c11107224 */ /* 0x001fe400078e02ff */
[----:B------:R-:W-:Y:S02]  /*20b0*/  IMAD.IADD R17, R15, 0x1, R219 ;  /* 0x000000010f117824 */ /* 0x000fe400078e02db */
[----:B------:R-:W-:Y:S02]  /*20c0*/  IMAD R221, R223, R13, R16 ;  /* 0x0000000ddfdd7224 */ /* 0x000fe400078e0210 */
[----:B------:R-:W-:-:S04]  /*20d0*/  IMAD.MOV.U32 R16, RZ, RZ, R14 ;  /* 0x000000ffff107224 */ /* 0x000fc800078e000e */
[----:B------:R-:W-:-:S04]  /*20e0*/  IMAD.WIDE.U32 R18, R223, R12, R16 ;  /* 0x0000000cdf127225 */ /* 0x000fc800078e0010 */
[----:B------:R-:W-:Y:S01]  /*20f0*/  IMAD.IADD R19, R19, 0x1, R221 ;  /* 0x0000000113137824 */ /* 0x000fe200078e02dd */
[----:B------:R-:W-:-:S04]  /*2100*/  LEA R22, P0, R18, UR16, 0x2 ;  /* 0x0000001012167c11 */ /* 0x000fc8000f8010ff */
[----:B------:R-:W-:-:S05]  /*2110*/  LEA.HI.X R23, R18, UR17, R19, 0x2, P0 ;  /* 0x0000001112177c11 */ /* 0x000fca00080f1413 */
[----:B------:R0:W2:Y:S01]  /*2120*/  @P1 LDG.E.LTC128B R156, desc[UR14][R22.64] ;  /* 0x0000000e169c1981 */ /* 0x0000a2000c1e1920 */
[----:B------:R-:W-:Y:S01]  /*2130*/  LEA R18, P0, R20, UR10, 0x2 ;  /* 0x0000000a14127c11 */ /* 0x000fe2000f8010ff */
[----:B------:R-:W-:Y:S01]  /*2140*/  IMAD.U32 R21, RZ, RZ, UR8 ;  /* 0x00000008ff157e24 */ /* 0x000fe2000f8e00ff */
[----:B------:R-:W-:Y:S01]  /*2150*/  ISETP.GT.AND P4, PT, R10, 0x1, P2 ;  /* 0x000000010a00780c */ /* 0x000fe20001784270 */
[----:B------:R-:W-:Y:S01]  /*2160*/  IMAD.U32 R157, RZ, RZ, UR8 ;  /* 0x00000008ff9d7e24 */ /* 0x000fe2000f8e00ff */
[----:B------:R-:W-:Y:S01]  /*2170*/  LEA.HI.X R19, R20, UR11, R155, 0x2, P0 ;  /* 0x0000000b14137c11 */ /* 0x000fe200080f149b */
[----:B------:R-:W-:Y:S01]  /*2180*/  IMAD.U32 R162, RZ, RZ, UR9 ;  /* 0x00000009ffa27e24 */ /* 0x000fe2000f8e00ff */
[----:B------:R-:W-:Y:S01]  /*2190*/  LEA R20, P0, R21, R18, 0x2 ;  /* 0x0000001215147211 */ /* 0x000fe200078010ff */
[----:B-1----:R-:W-:Y:S01]  /*21a0*/  IMAD.WIDE.U32 R160, R223, R12, R158 ;  /* 0x0000000cdfa07225 */ /* 0x002fe200078e009e */
[----:B------:R-:W-:Y:S02]  /*21b0*/  BSSY B1, `(.L_x_27) ;  /* 0x0000010000017945 */ /* 0x000fe40003800000 */
[----:B------:R-:W-:Y:S01]  /*21c0*/  LEA.HI.X R21, R157, R19, R162, 0x2, P0 ;  /* 0x000000139d157211 */ /* 0x000fe200000f14a2 */
[----:B------:R-:W-:Y:S01]  /*21d0*/  IMAD.IADD R165, R221, 0x1, R161 ;  /* 0x00000001dda57824 */ /* 0x000fe200078e02a1 */
[----:B------:R-:W-:Y:S01]  /*21e0*/  IADD3 R157, P0, R14, R160, RZ ;  /* 0x000000a00e9d7210 */ /* 0x000fe20007f1e0ff */
[----:B------:R-:W-:-:S03]  /*21f0*/  IMAD.WIDE.U32 R154, R223, R12, R152 ;  /* 0x0000000cdf9a7225 */ /* 0x000fc600078e0098 */
[----:B0-----:R-:W-:Y:S01]  /*2200*/  LEA R22, P5, R157, UR16, 0x2 ;  /* 0x000000109d167c11 */ /* 0x001fe2000f8a10ff */
[----:B------:R-:W-:Y:S02]  /*2210*/  IMAD.IADD R155, R221, 0x1, R155 ;  /* 0x00000001dd9b7824 */ /* 0x000fe400078e029b */
[----:B------:R-:W-:-:S04]  /*2220*/  IMAD.WIDE.U32 R154, R8, UR12, R154 ;  /* 0x0000000c089a7c25 */ /* 0x000fc8000f8e009a */
[----:B--2---:R-:W-:-:S04]  /*2230*/  FMUL R23, R156, UR18 ;  /* 0x000000129c177c20 */ /* 0x004fc80008400000 */
[----:B------:R-:W-:Y:S01]  /*2240*/  FFMA R163, R88, UR19, R23 ;  /* 0x0000001358a37c23 */ /* 0x000fe20008000017 */
[----:B------:R-:W-:-:S04]  /*2250*/  IMAD.X R88, R165, 0x1, R17, P0 ;  /* 0x00000001a5587824 */ /* 0x000fc800000e0611 */
[----:B------:R0:W-:Y:S01]  /*2260*/  @P1 STG.E desc[UR14][R18.64], R163 ;  /* 0x000000a312001986 */ /* 0x0001e2000c10190e */
[----:B------:R-:W-:Y:S01]  /*2270*/  LEA.HI.X R23, R157, UR17, R88, 0x2, P5 ;  /* 0x000000119d177c11 */ /* 0x000fe2000a8f1458 */
[----:B------:R-:W-:Y:S01]  /*2280*/  IMAD.MOV.U32 R88, RZ, RZ, R156 ;  /* 0x000000ffff587224 */ /* 0x000fe200078e009c */
[----:B------:R-:W-:Y:S06]  /*2290*/  @!P4 BRA `(.L_x_28) ;  /* 0x000000000004c947 */ /* 0x000fec0003800000 */
[----:B------:R1:W5:Y:S02]  /*22a0*/  LDG.E.LTC128B R88, desc[UR14][R22.64] ;  /* 0x0000000e16587981 */ /* 0x000364000c1e1920 */
.L_x_28:
[----:B------:R-:W-:Y:S05]  /*22b0*/  BSYNC B1 ;  /* 0x0000000000017941 */ /* 0x000fea0003800000 */
.L_x_27:
[----:B-----5:R-:W-:Y:S01]  /*22c0*/  FMUL R162, R88, UR18 ;  /* 0x0000001258a27c20 */ /* 0x020fe20008400000 */
[----:B------:R-:W-:Y:S01]  /*22d0*/  ISETP.GT.AND P0, PT, R9, 0x8, PT ;  /* 0x000000080900780c */ /* 0x000fe20003f04270 */
[----:B-1----:R-:W-:Y:S01]  /*22e0*/  IMAD.IADD R23, R219, 0x1, R155 ;  /* 0x00000001db177824 */ /* 0x002fe200078e029b */
[----:B------:R-:W-:Y:S01]  /*22f0*/  IADD3 R156, P6, R152, R160, RZ ;  /* 0x000000a0989c7210 */ /* 0x000fe20007fde0ff */
[----:B------:R-:W-:Y:S01]  /*2300*/  FFMA R89, R89, UR19, R162 ;  /* 0x0000001359597c23 */ /* 0x000fe200080000a2 */
[----:B------:R-:W-:Y:S01]  /*2310*/  ISETP.GT.AND P1, PT, R10, RZ, P0 ;  /* 0x000000ff0a00720c */ /* 0x000fe20000724270 */
[----:B------:R-:W-:Y:S01]  /*2320*/  BSSY B1, `(.L_x_29) ;  /* 0x000000b000017945 */ /* 0x000fe20003800000 */
[C---:B------:R-:W-:Y:S01]  /*2330*/  LEA R22, P5, R154.reuse, UR16, 0x2 ;  /* 0x000000109a167c11 */ /* 0x040fe2000f8a10ff */
[--C-:B------:R-:W-:Y:S01]  /*2340*/  IMAD.X R157, R153, 0x1, R165.reuse, P6 ;  /* 0x00000001999d7824 */ /* 0x100fe200030e06a5 */
[----:B------:R1:W-:Y:S01]  /*2350*/  @P4 STG.E desc[UR14][R20.64], R89 ;  /* 0x0000005914004986 */ /* 0x0003e2000c10190e */
[----:B------:R-:W-:Y:S01]  /*2360*/  IMAD.MOV.U32 R155, RZ, RZ, R165 ;  /* 0x000000ffff9b7224 */ /* 0x000fe200078e00a5 */
[----:B------:R-:W-:Y:S01]  /*2370*/  LEA.HI.X R23, R154, UR17, R23, 0x2, P5 ;  /* 0x000000119a177c11 */ /* 0x000fe2000a8f1417 */
[----:B------:R-:W-:-:S02]  /*2380*/  IMAD.MOV.U32 R154, RZ, RZ, R160 ;  /* 0x000000ffff9a7224 */ /* 0x000fc400078e00a0 */
[----:B------:R-:W-:-:S04]  /*2390*/  IMAD.WIDE.U32 R156, R8, UR12, R156 ;  /* 0x0000000c089c7c25 */ /* 0x000fc8000f8e009c */
[----:B------:R-:W-:Y:S01]  /*23a0*/  IMAD.MOV.U32 R161, RZ, RZ, R88 ;  /* 0x000000ffffa17224 */ /* 0x000fe200078e0058 */
[----:B------:R-:W-:Y:S06]  /*23b0*/  @!P1 BRA `(.L_x_30) ;  /* 0x0000000000049947 */ /* 0x000fec0003800000 */
[----:B------:R2:W5:Y:S02]  /*23c0*/  LDG.E.LTC128B R161, desc[UR14][R22.64+0x20] ;  /* 0x0000200e16a17981 */ /* 0x000564000c1e1920 */
.L_x_30:
[----:B------:R-:W-:Y:S05]  /*23d0*/  BSYNC B1 ;  /* 0x0000000000017941 */ /* 0x000fea0003800000 */
.L_x_29:
[----:B------:R-:W-:Y:S01]  /*23e0*/  ISETP.GT.AND P6, PT, R10, 0x1, P0 ;  /* 0x000000010a00780c */ /* 0x000fe200007c4270 */
[----:B-1---5:R-:W-:Y:S01]  /*23f0*/  FMUL R89, R161, UR18 ;  /* 0x00000012a1597c20 */ /* 0x022fe20008400000 */
[----:B------:R-:W-:Y:S01]  /*2400*/  IMAD.IADD R157, R219, 0x1, R157 ;  /* 0x00000001db9d7824 */ /* 0x000fe200078e029d */
[----:B------:R-:W-:Y:S01]  /*2410*/  LEA R88, P4, R156, UR16, 0x2 ;  /* 0x000000109c587c11 */ /* 0x000fe2000f8810ff */
[----:B------:R-:W-:-:S04]  /*2420*/  IMAD.WIDE.U32 R154, R12, 0x7, R154 ;  /* 0x000000070c9a7825 */ /* 0x000fc800078e009a */
[----:B0-----:R-:W-:Y:S01]  /*2430*/  FFMA R163, R90, UR19, R89 ;  /* 0x000000135aa37c23 */ /* 0x001fe20008000059 */
[----:B------:R-:W-:Y:S01]  /*2440*/  BSSY B1, `(.L_x_31) ;  /* 0x000000c000017945 */ /* 0x000fe20003800000 */
[----:B------:R-:W-:Y:S01]  /*2450*/  LEA.HI.X R89, R156, UR17, R157, 0x2, P4 ;  /* 0x000000119c597c11 */ /* 0x000fe2000a0f149d */
[----:B------:R-:W-:Y:S01]  /*2460*/  IMAD R218, R13, 0x7, RZ ;  /* 0x000000070dda7824 */ /* 0x000fe200078e02ff */
[----:B------:R-:W-:Y:S01]  /*2470*/  IADD3 R157, P4, R14, R154, RZ ;  /* 0x0000009a0e9d7210 */ /* 0x000fe20007f9e0ff */
[----:B------:R0:W-:Y:S01]  /*2480*/  @P1 STG.E desc[UR14][R18.64+0x20], R163 ;  /* 0x000020a312001986 */ /* 0x0001e2000c10190e */
[----:B------:R-:W-:Y:S01]  /*2490*/  ISETP.GT.AND P1, PT, R10, 0x8, P2 ;  /* 0x000000080a00780c */ /* 0x000fe20001724270 */
[----:B------:R-:W-:Y:S01]  /*24a0*/  IMAD.IADD R156, R155, 0x1, R218 ;  /* 0x000000019b9c7824 */ /* 0x000fe200078e02da */
[----:B------:R-:W-:Y:S01]  /*24b0*/  LEA R160, P5, R157, UR16, 0x2 ;  /* 0x000000109da07c11 */ /* 0x000fe2000f8a10ff */
[----:B------:R-:W-:Y:S02]  /*24c0*/  IMAD.MOV.U32 R220, RZ, RZ, R161 ;  /* 0x000000ffffdc7224 */ /* 0x000fe400078e00a1 */
[----:B------:R-:W-:Y:S01]  /*24d0*/  IMAD.X R162, R156, 0x1, R17, P4 ;  /* 0x000000019ca27824 */ /* 0x000fe200020e0611 */
[----:B------:R-:W-:Y:S09]  /*24e0*/  @!P6 BRA `(.L_x_32) ;  /* 0x000000000004e947 */ /* 0x000ff20003800000 */
[----:B------:R1:W5:Y:S02]  /*24f0*/  LDG.E.LTC128B R220, desc[UR14][R88.64+0x20] ;  /* 0x0000200e58dc7981 */ /* 0x000364000c1e1920 */
.L_x_32:
[----:B------:R-:W-:Y:S05]  /*2500*/  BSYNC B1 ;  /* 0x0000000000017941 */ /* 0x000fea0003800000 */
.L_x_31:
[----:B-----5:R-:W-:Y:S01]  /*2510*/  FMUL R90, R220, UR18 ;  /* 0x00000012dc5a7c20 */ /* 0x020fe20008400000 */
[----:B------:R-:W-:-:S03]  /*2520*/  LEA.HI.X R161, R157, UR17, R162, 0x2, P5 ;  /* 0x000000119da17c11 */ /* 0x000fc6000a8f14a2 */
[----:B------:R-:W-:-:S05]  /*2530*/  FFMA R155, R91, UR19, R90 ;  /* 0x000000135b9b7c23 */ /* 0x000fca000800005a */
[----:B------:R3:W-:Y:S04]  /*2540*/  @P6 STG.E desc[UR14][R20.64+0x20], R155 ;  /* 0x0000209b14006986 */ /* 0x0007e8000c10190e */
[----:B------:R4:W2:Y:S01]  /*2550*/  @P1 LDG.E.LTC128B R220, desc[UR14][R160.64] ;  /* 0x0000000ea0dc1981 */ /* 0x0008a2000c1e1920 */
[----:B------:R-:W-:Y:S01]  /*2560*/  IMAD.WIDE.U32 R214, R12, 0x7, R158 ;  /* 0x000000070cd67825 */ /* 0x000fe200078e009e */
[----:B------:R-:W-:-:S03]  /*2570*/  UIMAD UR10, UR9, 0x1c, URZ ;  /* 0x0000001c090a78a4 */ /* 0x000fc6000f8e023f */
[----:B------:R-:W-:Y:S01]  /*2580*/  IMAD.IADD R215, R218, 0x1, R215 ;  /* 0x00000001dad77824 */ /* 0x000fe200078e02d7 */
[----:B------:R-:W-:Y:S01]  /*2590*/  IADD3 R212, P4, R214, R12, RZ ;  /* 0x0000000cd6d47210 */ /* 0x000fe20007f9e0ff */
[----:B---3--:R-:W-:Y:S02]  /*25a0*/  IMAD.U32 R155, RZ, RZ, UR8 ;  /* 0x00000008ff9b7e24 */ /* 0x008fe4000f8e00ff */
[----:B------:R-:W-:-:S04]  /*25b0*/  IMAD.WIDE.U32 R90, R12, 0x7, R214 ;  /* 0x000000070c5a7825 */ /* 0x000fc800078e00d6 */
[----:B------:R-:W-:Y:S01]  /*25c0*/  IMAD.X R213, R215, 0x1, R13, P4 ;  /* 0x00000001d7d57824 */ /* 0x000fe200020e060d */
[----:B------:R-:W-:Y:S01]  /*25d0*/  IADD3 R210, P4, R90, R12, RZ ;  /* 0x0000000c5ad27210 */ /* 0x000fe20007f9e0ff */
[----:B------:R-:W-:-:S03]  /*25e0*/  IMAD.WIDE.U32 R158, R12, 0x7, R212 ;  /* 0x000000070c9e7825 */ /* 0x000fc600078e00d4 */
[----:B------:R-:W-:Y:S02]  /*25f0*/  IADD3.X R211, R13, R218, R91, P4, !PT ;  /* 0x000000da0dd37210 */ /* 0x000fe400027fe45b */
[----:B------:R-:W-:Y:S01]  /*2600*/  IADD3 R158, P4, R158, R12, RZ ;  /* 0x0000000c9e9e7210 */ /* 0x000fe20007f9e0ff */
[----:B------:R-:W-:-:S03]  /*2610*/  IMAD.WIDE.U32 R90, R12, 0x7, R210 ;  /* 0x000000070c5a7825 */ /* 0x000fc600078e00d2 */
[----:B------:R-:W-:Y:S02]  /*2620*/  IADD3.X R159, R13, R218, R159, P4, !PT ;  /* 0x000000da0d9f7210 */ /* 0x000fe400027fe49f */
[----:B----4-:R-:W-:Y:S01]  /*2630*/  IADD3 R160, P4, R90, R12, RZ ;  /* 0x0000000c5aa07210 */ /* 0x010fe20007f9e0ff */
[----:B0-----:R-:W-:-:S03]  /*2640*/  IMAD.WIDE.U32 R162, R12, 0x7, R158 ;  /* 0x000000070ca27825 */ /* 0x001fc600078e009e */
[----:B------:R-:W-:Y:S02]  /*2650*/  IADD3.X R161, R13, R218, R91, P4, !PT ;  /* 0x000000da0da17210 */ /* 0x000fe400027fe45b */
[----:B------:R-:W-:Y:S01]  /*2660*/  IADD3 R162, P4, R162, R12, RZ ;  /* 0x0000000ca2a27210 */ /* 0x000fe20007f9e0ff */
[----:B------:R-:W-:-:S03]  /*2670*/  IMAD.WIDE.U32 R90, R12, 0x7, R160 ;  /* 0x000000070c5a7825 */ /* 0x000fc600078e00a0 */
        /* <DEDUP_REMOVED lines=31> */
[-C--:B------:R-:W-:Y:S01]  /*2870*/  IADD3 R90, P4, R154, R12.reuse, RZ ;  /* 0x0000000c9a5a7210 */ /* 0x080fe20007f9e0ff */
[----:B------:R-:W-:Y:S01]  /*2880*/  IMAD.WIDE.U32 R154, R155, 0x1c, R20 ;  /* 0x0000001c9b9a7825 */ /* 0x000fe200078e0014 */
[----:B------:R-:W-:-:S03]  /*2890*/  IADD3 R184, P5, R184, R12, RZ ;  /* 0x0000000cb8b87210 */ /* 0x000fc60007fbe0ff */
[----:B------:R-:W-:Y:S01]  /*28a0*/  IMAD.WIDE.U32 R186, R12, 0x7, R182 ;  /* 0x000000070cba7825 */ /* 0x000fe200078e00b6 */
[----:B------:R-:W-:-:S03]  /*28b0*/  IADD3.X R185, R13, R218, R185, P5, !PT ;  /* 0x000000da0db97210 */ /* 0x000fc60002ffe4b9 */
[----:B------:R-:W-:Y:S01]  /*28c0*/  IMAD.X R91, R156, 0x1, R13, P4 ;  /* 0x000000019c5b7824 */ /* 0x000fe200020e060d */
[----:B------:R-:W-:Y:S01]  /*28d0*/  IADD3 R186, P4, R186, R12, RZ ;  /* 0x0000000cbaba7210 */ /* 0x000fe20007f9e0ff */
[----:B------:R-:W-:Y:S01]  /*28e0*/  VIADD R157, R155, UR10 ;  /* 0x0000000a9b9d7c36 */ /* 0x000fe20008000000 */
[----:B------:R-:W-:Y:S01]  /*28f0*/  IADD3 R156, P5, R90, R14, RZ ;  /* 0x0000000e5a9c7210 */ /* 0x000fe20007fbe0ff */
[----:B------:R-:W-:Y:S01]  /*2900*/  IMAD.WIDE.U32 R188, R12, 0x7, R184 ;  /* 0x000000070cbc7825 */ /* 0x000fe200078e00b8 */
[----:B------:R-:W-:Y:S02]  /*2910*/  IADD3.X R187, R13, R218, R187, P4, !PT ;  /* 0x000000da0dbb7210 */ /* 0x000fe400027fe4bb */
[----:B------:R-:W-:Y:S01]  /*2920*/  ISETP.GT.AND P4, PT, R10, 0x9, P2 ;  /* 0x000000090a00780c */ /* 0x000fe20001784270 */
[----:B------:R-:W-:Y:S01]  /*2930*/  IMAD.X R193, R91, 0x1, R17, P5 ;  /* 0x000000015bc17824 */ /* 0x000fe200028e0611 */
[----:B------:R-:W-:-:S04]  /*2940*/  LEA R196, P5, R156, UR16, 0x2 ;  /* 0x000000109cc47c11 */ /* 0x000fc8000f8a10ff */
[----:B------:R-:W-:Y:S01]  /*2950*/  LEA.HI.X R197, R156, UR17, R193, 0x2, P5 ;  /* 0x000000119cc57c11 */ /* 0x000fe2000a8f14c1 */
[----:B------:R-:W-:Y:S01]  /*2960*/  IMAD.MOV.U32 R156, RZ, RZ, R154 ;  /* 0x000000ffff9c7224 */ /* 0x000fe200078e009a */
[----:B------:R-:W-:-:S04]  /*2970*/  IADD3 R188, P5, R188, R12, RZ ;  /* 0x0000000cbcbc7210 */ /* 0x000fc80007fbe0ff */
[----:B------:R-:W-:-:S03]  /*2980*/  IADD3.X R189, R13, R218, R189, P5, !PT ;  /* 0x000000da0dbd7210 */ /* 0x000fc60002ffe4bd */
[----:B------:R-:W-:-:S04]  /*2990*/  IMAD.WIDE.U32 R192, R12, 0x7, R188 ;  /* 0x000000070cc07825 */ /* 0x000fc800078e00bc */
[----:B------:R-:W-:-:S04]  /*29a0*/  IMAD.WIDE.U32 R214, R223, R12, R214 ;  /* 0x0000000cdfd67225 */ /* 0x000fc800078e00d6 */
[----:B--2---:R-:W-:-:S04]  /*29b0*/  FMUL R191, R220, UR18 ;  /* 0x00000012dcbf7c20 */ /* 0x004fc80008400000 */
[----:B------:R-:W-:Y:S01]  /*29c0*/  FFMA R199, R92, UR19, R191 ;  /* 0x000000135cc77c23 */ /* 0x000fe200080000bf */
[----:B------:R-:W-:-:S04]  /*29d0*/  IMAD.WIDE.U32 R190, R12, 0x7, R186 ;  /* 0x000000070cbe7825 */ /* 0x000fc800078e00ba */
[----:B------:R0:W-:Y:S04]  /*29e0*/  @P1 STG.E desc[UR14][R156.64], R199 ;  /* 0x000000c79c001986 */ /* 0x0001e8000c10190e */
[----:B------:R2:W3:Y:S01]  /*29f0*/  @P4 LDG.E.LTC128B R220, desc[UR14][R196.64] ;  /* 0x0000000ec4dc4981 */ /* 0x0004e2000c1e1920 */
[-C--:B------:R-:W-:Y:S01]  /*2a00*/  IADD3 R190, P1, R190, R12.reuse, RZ ;  /* 0x0000000cbebe7210 */ /* 0x080fe20007f3e0ff */
[----:B------:R-:W-:Y:S01]  /*2a10*/  IMAD.WIDE.U32 R212, R223, R12, R212 ;  /* 0x0000000cdfd47225 */ /* 0x000fe200078e00d4 */
[----:B------:R-:W-:Y:S01]  /*2a20*/  USHF.L.U32 UR10, UR8, 0x5, URZ ;  /* 0x00000005080a7899 */ /* 0x000fe2000800063f */
[----:B------:R-:W-:Y:S01]  /*2a30*/  BSSY B1, `(.L_x_33) ;  /* 0x0000088000017945 */ /* 0x000fe20003800000 */
[----:B------:R-:W-:Y:S01]  /*2a40*/  IADD3.X R191, R13, R218, R191, P1, !PT ;  /* 0x000000da0dbf7210 */ /* 0x000fe20000ffe4bf */
[-C--:B------:R-:W-:Y:S01]  /*2a50*/  IMAD.WIDE.U32 R210, R223, R12.reuse, R210 ;  /* 0x0000000cdfd27225 */ /* 0x080fe200078e00d2 */
[----:B------:R-:W-:Y:S01]  /*2a60*/  IADD3 R192, P1, R192, R12, RZ ;  /* 0x0000000cc0c07210 */ /* 0x000fe20007f3e0ff */
[----:B------:R-:W-:-:S02]  /*2a70*/  USHF.L.U64.HI UR8, UR8, 0x5, UR9 ;  /* 0x0000000508087899 */ /* 0x000fc40008010209 */
[----:B------:R-:W-:Y:S01]  /*2a80*/  IMAD.WIDE.U32 R194, R12, 0x7, R190 ;  /* 0x000000070cc27825 */ /* 0x000fe200078e00be */
[----:B------:R-:W-:-:S03]  /*2a90*/  IADD3.X R193, R13, R218, R193, P1, !PT ;  /* 0x000000da0dc17210 */ /* 0x000fc60000ffe4c1 */
[-C--:B------:R-:W-:Y:S01]  /*2aa0*/  IMAD.WIDE.U32 R158, R223, R12.reuse, R158 ;  /* 0x0000000cdf9e7225 */ /* 0x080fe200078e009e */
[----:B------:R-:W-:-:S03]  /*2ab0*/  IADD3 R194, P1, R194, R12, RZ ;  /* 0x0000000cc2c27210 */ /* 0x000fc60007f3e0ff */
[----:B0-----:R-:W-:Y:S01]  /*2ac0*/  IMAD.WIDE.U32 R198, R12, 0x7, R192 ;  /* 0x000000070cc67825 */ /* 0x001fe200078e00c0 */
[----:B------:R-:W-:-:S03]  /*2ad0*/  IADD3.X R195, R13, R218, R195, P1, !PT ;  /* 0x000000da0dc37210 */ /* 0x000fc60000ffe4c3 */
[-C--:B------:R-:W-:Y:S01]  /*2ae0*/  IMAD.WIDE.U32 R160, R223, R12.reuse, R160 ;  /* 0x0000000cdfa07225 */ /* 0x080fe200078e00a0 */
[----:B--2---:R-:W-:-:S03]  /*2af0*/  IADD3 R196, P1, R198, R12, RZ ;  /* 0x0000000cc6c47210 */ /* 0x004fc60007f3e0ff */
[----:B------:R-:W-:Y:S01]  /*2b00*/  IMAD.WIDE.U32 R200, R12, 0x7, R194 ;  /* 0x000000070cc87825 */ /* 0x000fe200078e00c2 */
[----:B------:R-:W-:-:S03]  /*2b10*/  IADD3.X R197, R13, R218, R199, P1, !PT ;  /* 0x000000da0dc57210 */ /* 0x000fc60000ffe4c7 */
[-C--:B------:R-:W-:Y:S01]  /*2b20*/  IMAD.WIDE.U32 R162, R223, R12.reuse, R162 ;  /* 0x0000000cdfa27225 */ /* 0x080fe200078e00a2 */
[----:B------:R-:W-:-:S03]  /*2b30*/  IADD3 R198, P1, R200, R12, RZ ;  /* 0x0000000cc8c67210 */ /* 0x000fc60007f3e0ff */
[----:B------:R-:W-:Y:S01]  /*2b40*/  IMAD.WIDE.U32 R164, R223, R12, R164 ;  /* 0x0000000cdfa47225 */ /* 0x000fe200078e00a4 */
[----:B------:R-:W-:-:S03]  /*2b50*/  IADD3.X R199, R13, R218, R201, P1, !PT ;  /* 0x000000da0dc77210 */ /* 0x000fc60000ffe4c9 */
[----:B------:R-:W-:-:S04]  /*2b60*/  IMAD.WIDE.U32 R200, R12, 0x7, R196 ;  /* 0x000000070cc87825 */ /* 0x000fc800078e00c4 */
[----:B------:R-:W-:Y:S01]  /*2b70*/  IMAD.WIDE.U32 R202, R12, 0x7, R198 ;  /* 0x000000070cca7825 */ /* 0x000fe200078e00c6 */
[----:B------:R-:W-:-:S03]  /*2b80*/  IADD3 R200, P1, R200, R12, RZ ;  /* 0x0000000cc8c87210 */ /* 0x000fc60007f3e0ff */
[----:B------:R-:W-:Y:S01]  /*2b90*/  IMAD.WIDE.U32 R166, R223, R12, R166 ;  /* 0x0000000cdfa67225 */ /* 0x000fe200078e00a6 */
[----:B------:R-:W-:Y:S02]  /*2ba0*/  IADD3.X R201, R13, R218, R201, P1, !PT ;  /* 0x000000da0dc97210 */ /* 0x000fe40000ffe4c9 */
[-C--:B------:R-:W-:Y:S01]  /*2bb0*/  IADD3 R202, P1, R202, R12.reuse, RZ ;  /* 0x0000000ccaca7210 */ /* 0x080fe20007f3e0ff */
[----:B------:R-:W-:-:S03]  /*2bc0*/  IMAD.WIDE.U32 R168, R223, R12, R168 ;  /* 0x0000000cdfa87225 */ /* 0x000fc600078e00a8 */
[----:B------:R-:W-:Y:S01]  /*2bd0*/  IADD3.X R203, R13, R218, R203, P1, !PT ;  /* 0x000000da0dcb7210 */ /* 0x000fe20000ffe4cb */
        /* <DEDUP_REMOVED lines=16> */
[----:B------:R-:W-:Y:S01]  /*2ce0*/  IMAD.WIDE.U32 R178, R223, R12, R178 ;  /* 0x0000000cdfb27225 */ /* 0x000fe200078e00b2 */
[----:B------:R-:W-:-:S03]  /*2cf0*/  IADD3 R214, P1, R152, R214, RZ ;  /* 0x000000d698d67210 */ /* 0x000fc60007f3e0ff */
[----:B------:R-:W-:Y:S01]  /*2d00*/  IMAD.WIDE.U32 R180, R223, R12, R180 ;  /* 0x0000000cdfb47225 */ /* 0x000fe200078e00b4 */
[----:B------:R-:W-:Y:S02]  /*2d10*/  IADD3.X R215, R153, R221, R215, P1, !PT ;  /* 0x000000dd99d77210 */ /* 0x000fe40000ffe4d7 */
[----:B------:R-:W-:Y:S01]  /*2d20*/  IADD3 R212, P1, R152, R212, RZ ;  /* 0x000000d498d47210 */ /* 0x000fe20007f3e0ff */
        /* <DEDUP_REMOVED lines=35> */
[----:B------:R-:W-:-:S03]  /*2f60*/  IMAD.WIDE.U32 R212, R8, UR12, R212 ;  /* 0x0000000c08d47c25 */ /* 0x000fc6000f8e00d4 */
[----:B------:R-:W-:Y:S01]  /*2f70*/  IADD3.X R175, R153, R221, R175, P1, !PT ;  /* 0x000000dd99af7210 */ /* 0x000fe20000ffe4af */
[----:B------:R-:W-:Y:S01]  /*2f80*/  IMAD.IADD R213, R219, 0x1, R213 ;  /* 0x00000001dbd57824 */ /* 0x000fe200078e02d5 */
[----:B------:R-:W-:-:S04]  /*2f90*/  IADD3 R176, P1, R152, R176, RZ ;  /* 0x000000b098b07210 */ /* 0x000fc80007f3e0ff */
[----:B------:R-:W-:Y:S02]  /*2fa0*/  IADD3.X R177, R153, R221, R177, P1, !PT ;  /* 0x000000dd99b17210 */ /* 0x000fe40000ffe4b1 */
        /* <DEDUP_REMOVED lines=29> */
[CC--:B------:R-:W-:Y:S02]  /*3180*/  IADD3.X R207, R153.reuse, R221.reuse, R207, P1, !PT ;  /* 0x000000dd99cf7210 */ /* 0x0c0fe40000ffe4cf */
[C---:B------:R-:W-:Y:S02]  /*3190*/  IADD3 R208, P1, R152.reuse, R208, RZ ;  /* 0x000000d098d07210 */ /* 0x040fe40007f3e0ff */
[----:B------:R-:W-:Y:S02]  /*31a0*/  IADD3 R152, P5, R152, R216, RZ ;  /* 0x000000d898987210 */ /* 0x000fe40007fbe0ff */
[CC--:B------:R-:W-:Y:S02]  /*31b0*/  IADD3.X R209, R153.reuse, R221.reuse, R209, P1, !PT ;  /* 0x000000dd99d17210 */ /* 0x0c0fe40000ffe4d1 */
[----:B------:R-:W-:Y:S01]  /*31c0*/  IADD3.X R153, R153, R221, R217, P5, !PT ;  /* 0x000000dd99997210 */ /* 0x000fe20002ffe4d9 */
[----:B------:R-:W-:Y:S01]  /*31d0*/  IMAD.WIDE.U32 R216, R8, UR12, R214 ;  /* 0x0000000c08d87c25 */ /* 0x000fe2000f8e00d6 */
[----:B------:R-:W-:-:S03]  /*31e0*/  IADD3 R92, P5, R20, UR10, RZ ;  /* 0x0000000a145c7c10 */ /* 0x000fc6000ffbe0ff */
[----:B------:R-:W-:Y:S01]  /*31f0*/  IMAD.IADD R215, R219, 0x1, R217 ;  /* 0x00000001dbd77824 */ /* 0x000fe200078e02d9 */
[----:B------:R-:W-:-:S04]  /*3200*/  LEA R214, P1, R216, UR16, 0x2 ;  /* 0x00000010d8d67c11 */ /* 0x000fc8000f8210ff */
[----:B------:R-:W-:Y:S02]  /*3210*/  LEA.HI.X R215, R216, UR17, R215, 0x2, P1 ;  /* 0x00000011d8d77c11 */ /* 0x000fe400088f14d7 */
[----:B------:R-:W-:Y:S01]  /*3220*/  ISETP.GT.AND P1, PT, R10, 0x8, P0 ;  /* 0x000000080a00780c */ /* 0x000fe20000724270 */
[----:B---3--:R-:W-:-:S04]  /*3230*/  FMUL R216, R220, UR18 ;  /* 0x00000012dcd87c20 */ /* 0x008fc80008400000 */
[----:B------:R-:W-:Y:S01]  /*3240*/  FFMA R221, R93, UR19, R216 ;  /* 0x000000135ddd7c23 */ /* 0x000fe200080000d8 */
[----:B------:R-:W-:Y:S02]  /*3250*/  IADD3.X R93, R21, UR8, RZ, P5, !PT ;  /* 0x00000008155d7c10 */ /* 0x000fe4000affe4ff */
[----:B------:R-:W-:-:S03]  /*3260*/  LEA R216, P5, R212, UR16, 0x2 ;  /* 0x00000010d4d87c11 */ /* 0x000fc6000f8a10ff */
[----:B------:R0:W-:Y:S01]  /*3270*/  @P4 STG.E desc[UR14][R92.64], R221 ;  /* 0x000000dd5c004986 */ /* 0x0001e2000c10190e */
[----:B------:R-:W-:Y:S01]  /*3280*/  LEA.HI.X R217, R212, UR17, R213, 0x2, P5 ;  /* 0x00000011d4d97c11 */ /* 0x000fe2000a8f14d5 */
[----:B------:R-:W-:Y:S08]  /*3290*/  @!P1 BRA `(.L_x_34) ;  /* 0x0000000000049947 */ /* 0x000ff00003800000 */
[----:B------:R2:W5:Y:S02]  /*32a0*/  LDG.E.LTC128B R220, desc[UR14][R214.64+0x20] ;  /* 0x0000200ed6dc7981 */ /* 0x000564000c1e1920 */
.L_x_34:
[----:B------:R-:W-:Y:S05]  /*32b0*/  BSYNC B1 ;  /* 0x0000000000017941 */ /* 0x000fea0003800000 */
.L_x_33:
[----:B-----5:R-:W-:Y:S01]  /*32c0*/  FMUL R213, R220, UR18 ;  /* 0x00000012dcd57c20 */ /* 0x020fe20008400000 */
[----:B------:R-:W-:Y:S01]  /*32d0*/  ISETP.GT.AND P4, PT, R10, 0x9, P0 ;  /* 0x000000090a00780c */ /* 0x000fe20000784270 */
[----:B------:R-:W-:Y:S02]  /*32e0*/  BSSY B1, `(.L_x_35) ;  /* 0x0000005000017945 */ /* 0x000fe40003800000 */
[----:B------:R-:W-:-:S05]  /*32f0*/  FFMA R213, R94, UR19, R213 ;  /* 0x000000135ed57c23 */ /* 0x000fca00080000d5 */
[----:B------:R3:W-:Y:S05]  /*3300*/  @P1 STG.E desc[UR14][R156.64+0x20], R213 ;  /* 0x000020d59c001986 */ /* 0x0007ea000c10190e */
[----:B------:R-:W-:Y:S05]  /*3310*/  @!P4 BRA `(.L_x_36) ;  /* 0x000000000004c947 */ /* 0x000fea0003800000 */
[----:B------:R4:W5:Y:S02]  /*3320*/  LDG.E.LTC128B R220, desc[UR14][R216.64+0x20] ;  /* 0x0000200ed8dc7981 */ /* 0x000964000c1e1920 */
.L_x_36:
[----:B------:R-:W-:Y:S05]  /*3330*/  BSYNC B1 ;  /* 0x0000000000017941 */ /* 0x000fea0003800000 */
.L_x_35:
[----:B-----5:R-:W-:Y:S01]  /*3340*/  FMUL R94, R220, UR18 ;  /* 0x00000012dc5e7c20 */ /* 0x020fe20008400000 */
[----:B------:R-:W-:Y:S01]  /*3350*/  IMAD.WIDE.U32 R90, R12, 0x7, R90 ;  /* 0x000000070c5a7825 */ /* 0x000fe200078e005a */
[----:B------:R-:W-:Y:S01]  /*3360*/  ISETP.GT.AND P1, PT, R10, 0x10, P2 ;  /* 0x000000100a00780c */ /* 0x000fe20001724270 */
[----:B------:R-:W-:Y:S02]  /*3370*/  BSSY B1, `(.L_x_37) ;  /* 0x000000b000017945 */ /* 0x000fe40003800000 */
[----:B---3--:R-:W-:Y:S01]  /*3380*/  FFMA R213, R95, UR19, R94 ;  /* 0x000000135fd57c23 */ /* 0x008fe2000800005e */
[----:B0-----:R-:W-:-:S04]  /*3390*/  IMAD.IADD R221, R218, 0x1, R91 ;  /* 0x00000001dadd7824 */ /* 0x001fc800078e025b */
[----:B------:R0:W-:Y:S01]  /*33a0*/  @P4 STG.E desc[UR14][R92.64+0x20], R213 ;  /* 0x000020d55c004986 */ /* 0x0001e2000c10190e */
[----:B------:R-:W-:-:S05]  /*33b0*/  IADD3 R95, P4, R14, R90, RZ ;  /* 0x0000005a0e5f7210 */ /* 0x000fca0007f9e0ff */
[----:B------:R-:W-:Y:S01]  /*33c0*/  IMAD.X R212, R221, 0x1, R17, P4 ;  /* 0x00000001ddd47824 */ /* 0x000fe200020e0611 */
[----:B------:R-:W-:-:S04]  /*33d0*/  LEA R94, P4, R95, UR16, 0x2 ;  /* 0x000000105f5e7c11 */ /* 0x000fc8000f8810ff */
[----:B------:R-:W-:Y:S01]  /*33e0*/  LEA.HI.X R95, R95, UR17, R212, 0x2, P4 ;  /* 0x000000115f5f7c11 */ /* 0x000fe2000a0f14d4 */
[----:B------:R-:W-:Y:S01]  /*33f0*/  IMAD.MOV.U32 R212, RZ, RZ, R220 ;  /* 0x000000ffffd47224 */ /* 0x000fe200078e00dc */
[----:B0-----:R-:W-:Y:S07]  /*3400*/  @!P1 BRA `(.L_x_38) ;  /* 0x0000000000049947 */ /* 0x001fee0003800000 */
[----:B------:R0:W5:Y:S02]  /*3410*/  LDG.E.LTC128B R212, desc[UR14][R94.64] ;  /* 0x0000000e5ed47981 */ /* 0x000164000c1e1920 */
.L_x_38:
[----:B------:R-:W-:Y:S05]  /*3420*/  BSYNC B1 ;  /* 0x0000000000017941 */ /* 0x000fea0003800000 */
.L_x_37:
[----:B------:R-:W-:Y:S01]  /*3430*/  IADD3 R154, P4, R154, UR10, RZ ;  /* 0x0000000a9a9a7c10 */ /* 0x000fe2000ff9e0ff */
[----:B-----5:R-:W-:Y:S01]  /*3440*/  FMUL R91, R212, UR18 ;  /* 0x00000012d45b7c20 */ /* 0x020fe20008400000 */
[----:B------:R-:W-:Y:S01]  /*3450*/  IADD3 R90, P5, R90, R12, RZ ;  /* 0x0000000c5a5a7210 */ /* 0x000fe20007fbe0ff */
[----:B------:R-:W-:Y:S01]  /*3460*/  BSSY B1, `(.L_x_39) ;  /* 0x000000c000017945 */ /* 0x000fe20003800000 */
[----:B------:R-:W-:Y:S01]  /*3470*/  IADD3.X R155, R157, UR8, RZ, P4, !PT ;  /* 0x000000089d9b7c10 */ /* 0x000fe2000a7fe4ff */
[----:B------:R-:W-:Y:S01]  /*3480*/  FFMA R213, R96, UR19, R91 ;  /* 0x0000001360d57c23 */ /* 0x000fe2000800005b */
[----:B------:R-:W-:Y:S01]  /*3490*/  ISETP.GT.AND P4, PT, R10, 0x11, P2 ;  /* 0x000000110a00780c */ /* 0x000fe20001784270 */
[----:B------:R-:W-:Y:S01]  /*34a0*/  IMAD.X R91, R221, 0x1, R13, P5 ;  /* 0x00000001dd5b7824 */ /* 0x000fe200028e060d */
[----:B0-----:R-:W-:Y:S02]  /*34b0*/  IADD3 R95, P5, R90, R14, RZ ;  /* 0x0000000e5a5f7210 */ /* 0x001fe40007fbe0ff */
[----:B------:R0:W-:Y:S03]  /*34c0*/  @P1 STG.E desc[UR14][R154.64], R213 ;  /* 0x000000d59a001986 */ /* 0x0001e6000c10190e */
[----:B------:R-:W-:Y:S01]  /*34d0*/  IMAD.X R96, R91, 0x1, R17, P5 ;  /* 0x000000015b607824 */ /* 0x000fe200028e0611 */
[----:B------:R-:W-:-:S04]  /*34e0*/  LEA R94, P5, R95, UR16, 0x2 ;  /* 0x000000105f5e7c11 */ /* 0x000fc8000f8a10ff */
[----:B------:R-:W-:Y:S01]  /*34f0*/  LEA.HI.X R95, R95, UR17, R96, 0x2, P5 ;  /* 0x000000115f5f7c11 */ /* 0x000fe2000a8f1460 */
[----:B------:R-:W-:Y:S08]  /*3500*/  @!P4 BRA `(.L_x_40) ;  /* 0x000000000004c947 */ /* 0x000ff00003800000 */
[----:B------:R3:W5:Y:S02]  /*3510*/  LDG.E.LTC128B R212, desc[UR14][R94.64] ;  /* 0x0000000e5ed47981 */ /* 0x000764000c1e1920 */
.L_x_40:
[----:B------:R-:W-:Y:S05]  /*3520*/  BSYNC B1 ;  /* 0x0000000000017941 */ /* 0x000fea0003800000 */
.L_x_39:
[----:B------:R-:W-:Y:S01]  /*3530*/  IMAD.WIDE.U32 R210, R8, UR12, R210 ;  /* 0x0000000c08d27c25 */ /* 0x000fe2000f8e00d2 */
[----:B------:R-:W-:Y:S01]  /*3540*/  IADD3 R96, P5, R92, UR10, RZ ;  /* 0x0000000a5c607c10 */ /* 0x000fe2000ffbe0ff */
[----:B------:R-:W-:Y:S02]  /*3550*/  BSSY B1, `(.L_x_41) ;  /* 0x000000f000017945 */ /* 0x000fe40003800000 */
[----:B---3--:R-:W-:Y:S01]  /*3560*/  IMAD.IADD R95, R219, 0x1, R211 ;  /* 0x00000001db5f7824 */ /* 0x008fe200078e02d3 */
[----:B------:R-:W-:Y:S01]  /*3570*/  LEA R94, P1, R210, UR16, 0x2 ;  /* 0x00000010d25e7c11 */ /* 0x000fe2000f8210ff */
[----:B------:R-:W-:-:S03]  /*3580*/  IMAD.WIDE.U32 R158, R8, UR12, R158 ;  /* 0x0000000c089e7c25 */ /* 0x000fc6000f8e009e */
[----:B------:R-:W-:Y:S01]  /*3590*/  LEA.HI.X R95, R210, UR17, R95, 0x2, P1 ;  /* 0x00000011d25f7c11 */ /* 0x000fe200088f145f */
[----:B-----5:R-:W-:Y:S01]  /*35a0*/  FMUL R210, R212, UR18 ;  /* 0x00000012d4d27c20 */ /* 0x020fe20008400000 */
[----:B------:R-:W-:Y:S01]  /*35b0*/  ISETP.GT.AND P1, PT, R10, 0x10, P0 ;  /* 0x000000100a00780c */ /* 0x000fe20000724270 */
[----:B------:R-:W-:Y:S02]  /*35c0*/  IMAD.IADD R159, R219, 0x1, R159 ;  /* 0x00000001db9f7824 */ /* 0x000fe400078e029f */
[----:B0-----:R-:W-:Y:S01]  /*35d0*/  FFMA R213, R97, UR19, R210 ;  /* 0x0000001361d57c23 */ /* 0x001fe200080000d2 */
[----:B------:R-:W-:Y:S02]  /*35e0*/  IADD3.X R97, R93, UR8, RZ, P5, !PT ;  /* 0x000000085d617c10 */ /* 0x000fe4000affe4ff */
[----:B------:R-:W-:-:S03]  /*35f0*/  LEA R210, P5, R158, UR16, 0x2 ;  /* 0x000000109ed27c11 */ /* 0x000fc6000f8a10ff */
[----:B------:R0:W-:Y:S01]  /*3600*/  @P4 STG.E desc[UR14][R96.64], R213 ;  /* 0x000000d560004986 */ /* 0x0001e2000c10190e */
[----:B------:R-:W-:-:S03]  /*3610*/  LEA.HI.X R211, R158, UR17, R159, 0x2, P5 ;  /* 0x000000119ed37c11 */ /* 0x000fc6000a8f149f */
[----:B------:R-:W-:Y:S06]  /*3620*/  @!P1 BRA `(.L_x_42) ;  /* 0x0000000000049947 */ /* 0x000fec0003800000 */
[----:B------:R3:W5:Y:S02]  /*3630*/  LDG.E.LTC128B R212, desc[UR14][R94.64+0x20] ;  /* 0x0000200e5ed47981 */ /* 0x000764000c1e1920 */
.L_x_42:
[----:B------:R-:W-:Y:S05]  /*3640*/  BSYNC B1 ;  /* 0x0000000000017941 */ /* 0x000fea0003800000 */
.L_x_41:
[----:B-----5:R-:W-:Y:S01]  /*3650*/  FMUL R159, R212, UR18 ;  /* 0x00000012d49f7c20 */ /* 0x020fe20008400000 */
[----:B------:R-:W-:Y:S01]  /*3660*/  ISETP.GT.AND P4, PT, R10, 0x11, P0 ;  /* 0x000000110a00780c */ /* 0x000fe20000784270 */
[----:B------:R-:W-:Y:S02]  /*3670*/  BSSY B1, `(.L_x_43) ;  /* 0x0000005000017945 */ /* 0x000fe40003800000 */
[----:B------:R-:W-:-:S05]  /*3680*/  FFMA R159, R98, UR19, R159 ;  /* 0x00000013629f7c23 */ /* 0x000fca000800009f */
[----:B------:R0:W-:Y:S05]  /*3690*/  @P1 STG.E desc[UR14][R154.64+0x20], R159 ;  /* 0x0000209f9a001986 */ /* 0x0001ea000c10190e */
[----:B------:R-:W-:Y:S05]  /*36a0*/  @!P4 BRA `(.L_x_44) ;  /* 0x000000000004c947 */ /* 0x000fea0003800000 */
[----:B------:R0:W5:Y:S02]  /*36b0*/  LDG.E.LTC128B R212, desc[UR14][R210.64+0x20] ;  /* 0x0000200ed2d47981 */ /* 0x000164000c1e1920 */
.L_x_44:
[----:B------:R-:W-:Y:S05]  /*36c0*/  BSYNC B1 ;  /* 0x0000000000017941 */ /* 0x000fea0003800000 */
.L_x_43:
[----:B-----5:R-:W-:Y:S01]  /*36d0*/  FMUL R98, R212, UR18 ;  /* 0x00000012d4627c20 */ /* 0x020fe20008400000 */
[----:B------:R-:W-:Y:S01]  /*36e0*/  IMAD.WIDE.U32 R90, R12, 0x7, R90 ;  /* 0x000000070c5a7825 */ /* 0x000fe200078e005a */
[----:B------:R-:W-:Y:S01]  /*36f0*/  ISETP.GT.AND P1, PT, R10, 0x18, P2 ;  /* 0x000000180a00780c */ /* 0x000fe20001724270 */
[----:B------:R-:W-:Y:S02]  /*3700*/  BSSY B1, `(.L_x_45) ;  /* 0x000000a000017945 */ /* 0x000fe40003800000 */
[----:B0-----:R-:W-:Y:S01]  /*3710*/  FFMA R159, R99, UR19, R98 ;  /* 0x00000013639f7c23 */ /* 0x001fe20008000062 */
[----:B------:R-:W-:-:S04]  /*3720*/  IMAD.IADD R213, R218, 0x1, R91 ;  /* 0x00000001dad57824 */ /* 0x000fc800078e025b */
[----:B------:R0:W-:Y:S01]  /*3730*/  @P4 STG.E desc[UR14][R96.64+0x20], R159 ;  /* 0x0000209f60004986 */ /* 0x0001e2000c10190e */
[----:B------:R-:W-:-:S05]  /*3740*/  IADD3 R99, P4, R14, R90, RZ ;  /* 0x0000005a0e637210 */ /* 0x000fca0007f9e0ff */
[----:B------:R-:W-:Y:S01]  /*3750*/  IMAD.X R158, R213, 0x1, R17, P4 ;  /* 0x00000001d59e7824 */ /* 0x000fe200020e0611 */
[----:B------:R-:W-:-:S04]  /*3760*/  LEA R98, P4, R99, UR16, 0x2 ;  /* 0x0000001063627c11 */ /* 0x000fc8000f8810ff */
[----:B------:R-:W-:Y:S01]  /*3770*/  LEA.HI.X R99, R99, UR17, R158, 0x2, P4 ;  /* 0x0000001163637c11 */ /* 0x000fe2000a0f149e */
[----:B0-----:R-:W-:Y:S08]  /*3780*/  @!P1 BRA `(.L_x_46) ;  /* 0x0000000000049947 */ /* 0x001ff00003800000 */
[----:B------:R0:W5:Y:S02]  /*3790*/  LDG.E.LTC128B R212, desc[UR14][R98.64] ;  /* 0x0000000e62d47981 */ /* 0x000164000c1e1920 */
.L_x_46:
[----:B------:R-:W-:Y:S05]  /*37a0*/  BSYNC B1 ;  /* 0x0000000000017941 */ /* 0x000fea0003800000 */
.L_x_45:
[----:B0-----:R-:W-:Y:S01]  /*37b0*/  IADD3 R98, P5, R90, R12, RZ ;  /* 0x0000000c5a627210 */ /* 0x001fe20007fbe0ff */
[----:B-----5:R-:W-:Y:S01]  /*37c0*/  FMUL R91, R212, UR18 ;  /* 0x00000012d45b7c20 */ /* 0x020fe20008400000 */
[----:B------:R-:W-:Y:S01]  /*37d0*/  IADD3 R90, P4, R154, UR10, RZ ;  /* 0x0000000a9a5a7c10 */ /* 0x000fe2000ff9e0ff */
[----:B------:R-:W-:Y:S02]  /*37e0*/  BSSY B1, `(.L_x_47) ;  /* 0x000000c000017945 */ /* 0x000fe40003800000 */
[----:B------:R-:W-:Y:S01]  /*37f0*/  FFMA R221, R100, UR19, R91 ;  /* 0x0000001364dd7c23 */ /* 0x000fe2000800005b */
[----:B------:R-:W-:Y:S01]  /*3800*/  IADD3.X R91, R155, UR8, RZ, P4, !PT ;  /* 0x000000089b5b7c10 */ /* 0x000fe2000a7fe4ff */
[----:B------:R-:W-:Y:S01]  /*3810*/  IMAD.X R99, R213, 0x1, R13, P5 ;  /* 0x00000001d5637824 */ /* 0x000fe200028e060d */
[----:B------:R-:W-:Y:S02]  /*3820*/  ISETP.GT.AND P4, PT, R10, 0x19, P2 ;  /* 0x000000190a00780c */ /* 0x000fe40001784270 */
[----:B------:R-:W-:Y:S01]  /*3830*/  IADD3 R100, P5, R98, R14, RZ ;  /* 0x0000000e62647210 */ /* 0x000fe20007fbe0ff */
[----:B------:R0:W-:Y:S04]  /*3840*/  @P1 STG.E desc[UR14][R90.64], R221 ;  /* 0x000000dd5a001986 */ /* 0x0001e8000c10190e */
[----:B------:R-:W-:Y:S01]  /*3850*/  IMAD.X R159, R99, 0x1, R17, P5 ;  /* 0x00000001639f7824 */ /* 0x000fe200028e0611 */
[----:B------:R-:W-:-:S04]  /*3860*/  LEA R158, P5, R100, UR16, 0x2 ;  /* 0x00000010649e7c11 */ /* 0x000fc8000f8a10ff */
[----:B------:R-:W-:Y:S01]  /*3870*/  LEA.HI.X R159, R100, UR17, R159, 0x2, P5 ;  /* 0x00000011649f7c11 */ /* 0x000fe2000a8f149f */
[----:B------:R-:W-:Y:S08]  /*3880*/  @!P4 BRA `(.L_x_48) ;  /* 0x000000000004c947 */ /* 0x000ff00003800000 */
[----:B------:R0:W5:Y:S02]  /*3890*/  LDG.E.LTC128B R212, desc[UR14][R158.64] ;  /* 0x0000000e9ed47981 */ /* 0x000164000c1e1920 */
.L_x_48:
[----:B------:R-:W-:Y:S05]  /*38a0*/  BSYNC B1 ;  /* 0x0000000000017941 */ /* 0x000fea0003800000 */
.L_x_47:
[----:B------:R-:W-:Y:S01]  /*38b0*/  IMAD.WIDE.U32 R160, R8, UR12, R160 ;  /* 0x0000000c08a07c25 */ /* 0x000fe2000f8e00a0 */
[----:B------:R-:W-:Y:S01]  /*38c0*/  IADD3 R100, P5, R96, UR10, RZ ;  /* 0x0000000a60647c10 */ /* 0x000fe2000ffbe0ff */
[----:B------:R-:W-:Y:S02]  /*38d0*/  BSSY B1, `(.L_x_49) ;  /* 0x000000f000017945 */ /* 0x000fe40003800000 */
[----:B0-----:R-:W-:Y:S01]  /*38e0*/  IMAD.IADD R159, R219, 0x1, R161 ;  /* 0x00000001db9f7824 */ /* 0x001fe200078e02a1 */
[----:B------:R-:W-:Y:S01]  /*38f0*/  LEA R158, P1, R160, UR16, 0x2 ;  /* 0x00000010a09e7c11 */ /* 0x000fe2000f8210ff */
[----:B------:R-:W-:-:S03]  /*3900*/  IMAD.WIDE.U32 R162, R8, UR12, R162 ;  /* 0x0000000c08a27c25 */ /* 0x000fc6000f8e00a2 */
[----:B------:R-:W-:Y:S01]  /*3910*/  LEA.HI.X R159, R160, UR17, R159, 0x2, P1 ;  /* 0x00000011a09f7c11 */ /* 0x000fe200088f149f */
[----:B-----5:R-:W-:Y:S01]  /*3920*/  FMUL R160, R212, UR18 ;  /* 0x00000012d4a07c20 */ /* 0x020fe20008400000 */
[----:B------:R-:W-:Y:S01]  /*3930*/  ISETP.GT.AND P1, PT, R10, 0x18, P0 ;  /* 0x000000180a00780c */ /* 0x000fe20000724270 */
[----:B------:R-:W-:Y:S02]  /*3940*/  IMAD.IADD R161, R219, 0x1, R163 ;  /* 0x00000001dba17824 */ /* 0x000fe400078e02a3 */
[----:B------:R-:W-:Y:S01]  /*3950*/  FFMA R213, R101, UR19, R160 ;  /* 0x0000001365d57c23 */ /* 0x000fe200080000a0 */
[----:B------:R-:W-:Y:S02]  /*3960*/  IADD3.X R101, R97, UR8, RZ, P5, !PT ;  /* 0x0000000861657c10 */ /* 0x000fe4000affe4ff */
[----:B------:R-:W-:-:S03]  /*3970*/  LEA R160, P5, R162, UR16, 0x2 ;  /* 0x00000010a2a07c11 */ /* 0x000fc6000f8a10ff */
[----:B------:R0:W-:Y:S01]  /*3980*/  @P4 STG.E desc[UR14][R100.64], R213 ;  /* 0x000000d564004986 */ /* 0x0001e2000c10190e */
[----:B------:R-:W-:-:S03]  /*3990*/  LEA.HI.X R161, R162, UR17, R161, 0x2, P5 ;  /* 0x00000011a2a17c11 */ /* 0x000fc6000a8f14a1 */
[----:B------:R-:W-:Y:S06]  /*39a0*/  @!P1 BRA `(.L_x_50) ;  /* 0x0000000000049947 */ /* 0x000fec0003800000 */
[----:B------:R0:W5:Y:S02]  /*39b0*/  LDG.E.LTC128B R212, desc[UR14][R158.64+0x20] ;  /* 0x0000200e9ed47981 */ /* 0x000164000c1e1920 */
.L_x_50:
[----:B------:R-:W-:Y:S05]  /*39c0*/  BSYNC B1 ;  /* 0x0000000000017941 */ /* 0x000fea0003800000 */
.L_x_49:
[----:B-----5:R-:W-:Y:S01]  /*39d0*/  FMUL R163, R212, UR18 ;  /* 0x00000012d4a37c20 */ /* 0x020fe20008400000 */
[----:B------:R-:W-:Y:S01]  /*39e0*/  ISETP.GT.AND P4, PT, R10, 0x19, P0 ;  /* 0x000000190a00780c */ /* 0x000fe20000784270 */
[----:B------:R-:W-:Y:S02]  /*39f0*/  BSSY B1, `(.L_x_51) ;  /* 0x0000005000017945 */ /* 0x000fe40003800000 */
[----:B------:R-:W-:-:S05]  /*3a00*/  FFMA R163, R102, UR19, R163 ;  /* 0x0000001366a37c23 */ /* 0x000fca00080000a3 */
[----:B------:R0:W-:Y:S05]  /*3a10*/  @P1 STG.E desc[UR14][R90.64+0x20], R163 ;  /* 0x000020a35a001986 */ /* 0x0001ea000c10190e */
[----:B------:R-:W-:Y:S05]  /*3a20*/  @!P4 BRA `(.L_x_52) ;  /* 0x000000000004c947 */ /* 0x000fea0003800000 */
[----:B------:R0:W5:Y:S02]  /*3a30*/  LDG.E.LTC128B R212, desc[UR14][R160.64+0x20] ;  /* 0x0000200ea0d47981 */ /* 0x000164000c1e1920 */
.L_x_52:
[----:B------:R-:W-:Y:S05]  /*3a40*/  BSYNC B1 ;  /* 0x0000000000017941 */ /* 0x000fea0003800000 */
.L_x_51:
        /* <DEDUP_REMOVED lines=13> */
.L_x_54:
[----:B------:R-:W-:Y:S05]  /*3b20*/  BSYNC B1 ;  /* 0x0000000000017941 */ /* 0x000fea0003800000 */
.L_x_53:
        /* <DEDUP_REMOVED lines=15> */
.L_x_56:
[----:B------:R-:W-:Y:S05]  /*3c20*/  BSYNC B1 ;  /* 0x0000000000017941 */ /* 0x000fea0003800000 */
.L_x_55:
        /* <DEDUP_REMOVED lines=17> */
.L_x_58:
[----:B------:R-:W-:Y:S05]  /*3d40*/  BSYNC B1 ;  /* 0x0000000000017941 */ /* 0x000fea0003800000 */
.L_x_57:
[----:B-----5:R-:W-:Y:S01]  /*3d50*/  FMUL R167, R212, UR18 ;  /* 0x00000012d4a77c20 */ /* 0x020fe20008400000 */
[----:B------:R-:W-:Y:S01]  /*3d60*/  ISETP.GT.AND P4, PT, R10, 0x21, P0 ;  /* 0x000000210a00780c */ /* 0x000fe20000784270 */
[----:B------:R-:W-:Y:S02]  /*3d70*/  BSSY B1, `(.L_x_59) ;  /* 0x0000005000017945 */ /* 0x000fe40003800000 */
[----:B------:R-:W-:-:S05]  /*3d80*/  FFMA R167, R106, UR19, R167 ;  /* 0x000000136aa77c23 */ /* 0x000fca00080000a7 */
[----:B------:R0:W-:Y:S05]  /*3d90*/  @P1 STG.E desc[UR14][R98.64+0x20], R167 ;  /* 0x000020a762001986 */ /* 0x0001ea000c10190e */
[----:B------:R-:W-:Y:S05]  /*3da0*/  @!P4 BRA `(.L_x_60) ;  /* 0x000000000004c947 */ /* 0x000fea0003800000 */
[----:B------:R0:W5:Y:S02]  /*3db0*/  LDG.E.LTC128B R212, desc[UR14][R164.64+0x20] ;  /* 0x0000200ea4d47981 */ /* 0x000164000c1e1920 */
.L_x_60:
[----:B------:R-:W-:Y:S05]  /*3dc0*/  BSYNC B1 ;  /* 0x0000000000017941 */ /* 0x000fea0003800000 */
.L_x_59:
        /* <DEDUP_REMOVED lines=13> */
.L_x_62:
[----:B------:R-:W-:Y:S05]  /*3ea0*/  BSYNC B1 ;  /* 0x0000000000017941 */ /* 0x000fea0003800000 */
.L_x_61:
        /* <DEDUP_REMOVED lines=15> */
.L_x_64:
[----:B------:R-:W-:Y:S05]  /*3fa0*/  BSYNC B1 ;  /* 0x0000000000017941 */ /* 0x000fea0003800000 */
.L_x_63:
        /* <DEDUP_REMOVED lines=17> */
.L_x_66:
[----:B------:R-:W-:Y:S05]  /*40c0*/  BSYNC B1 ;  /* 0x0000000000017941 */ /* 0x000fea0003800000 */
.L_x_65:
[----:B-----5:R-:W-:Y:S01]  /*40d0*/  FMUL R171, R212, UR18 ;  /* 0x00000012d4ab7c20 */ /* 0x020fe20008400000 */
[----:B------:R-:W-:Y:S01]  /*40e0*/  ISETP.GT.AND P4, PT, R10, 0x29, P0 ;  /* 0x000000290a00780c */ /* 0x000fe20000784270 */
[----:B------:R-:W-:Y:S02]  /*40f0*/  BSSY B1, `(.L_x_67) ;  /* 0x0000005000017945 */ /* 0x000fe40003800000 */
[----:B------:R-:W-:-:S05]  /*4100*/  FFMA R171, R110, UR19, R171 ;  /* 0x000000136eab7c23 */ /* 0x000fca00080000ab */
[----:B------:R0:W-:Y:S05]  /*4110*/  @P1 STG.E desc[UR14][R102.64+0x20], R171 ;  /* 0x000020ab66001986 */ /* 0x0001ea000c10190e */
[----:B------:R-:W-:Y:S05]  /*4120*/  @!P4 BRA `(.L_x_68) ;  /* 0x000000000004c947 */ /* 0x000fea0003800000 */
[----:B------:R0:W5:Y:S02]  /*4130*/  LDG.E.LTC128B R212, desc[UR14][R168.64+0x20] ;  /* 0x0000200ea8d47981 */ /* 0x000164000c1e1920 */
.L_x_68:
[----:B------:R-:W-:Y:S05]  /*4140*/  BSYNC B1 ;  /* 0x0000000000017941 */ /* 0x000fea0003800000 */
.L_x_67:
        /* <DEDUP_REMOVED lines=13> */
.L_x_70:
[----:B------:R-:W-:Y:S05]  /*4220*/  BSYNC B1 ;  /* 0x0000000000017941 */ /* 0x000fea0003800000 */
.L_x_69:
        /* <DEDUP_REMOVED lines=15> */
.L_x_72:
[----:B------:R-:W-:Y:S05]  /*4320*/  BSYNC B1 ;  /* 0x0000000000017941 */ /* 0x000fea0003800000 */
.L_x_71:
        /* <DEDUP_REMOVED lines=17> */
.L_x_74:
[----:B------:R-:W-:Y:S05]  /*4440*/  BSYNC B1 ;  /* 0x0000000000017941 */ /* 0x000fea0003800000 */
.L_x_73:
[----:B-----5:R-:W-:Y:S01]  /*4450*/  FMUL R175, R212, UR18 ;  /* 0x00000012d4af7c20 */ /* 0x020fe20008400000 */
[----:B------:R-:W-:Y:S01]  /*4460*/  ISETP.GT.AND P4, PT, R10, 0x31, P0 ;  /* 0x000000310a00780c */ /* 0x000fe20000784270 */
[----:B------:R-:W-:Y:S02]  /*4470*/  BSSY B1, `(.L_x_75) ;  /* 0x0000005000017945 */ /* 0x000fe40003800000 */
[----:B------:R-:W-:-:S05]  /*4480*/  FFMA R175, R114, UR19, R175 ;  /* 0x0000001372af7c23 */ /* 0x000fca00080000af */
[----:B------:R0:W-:Y:S05]  /*4490*/  @P1 STG.E desc[UR14][R106.64+0x20], R175 ;  /* 0x000020af6a001986 */ /* 0x0001ea000c10190e */
[----:B------:R-:W-:Y:S05]  /*44a0*/  @!P4 BRA `(.L_x_76) ;  /* 0x000000000004c947 */ /* 0x000fea0003800000 */
[----:B------:R0:W5:Y:S02]  /*44b0*/  LDG.E.LTC128B R212, desc[UR14][R172.64+0x20] ;  /* 0x0000200eacd47981 */ /* 0x000164000c1e1920 */
.L_x_76:
[----:B------:R-:W-:Y:S05]  /*44c0*/  BSYNC B1 ;  /* 0x0000000000017941 */ /* 0x000fea0003800000 */
.L_x_75:
        /* <DEDUP_REMOVED lines=13> */
.L_x_78:
[----:B------:R-:W-:Y:S05]  /*45a0*/  BSYNC B1 ;  /* 0x0000000000017941 */ /* 0x000fea0003800000 */
.L_x_77:
        /* <DEDUP_REMOVED lines=15> */
.L_x_80:
[----:B------:R-:W-:Y:S05]  /*46a0*/  BSYNC B1 ;  /* 0x0000000000017941 */ /* 0x000fea0003800000 */
.L_x_79:
        /* <DEDUP_REMOVED lines=17> */
.L_x_82:
[----:B------:R-:W-:Y:S05]  /*47c0*/  BSYNC B1 ;  /* 0x0000000000017941 */ /* 0x000fea0003800000 */
.L_x_81:
[----:B-----5:R-:W-:Y:S01]  /*47d0*/  FMUL R179, R212, UR18 ;  /* 0x00000012d4b37c20 */ /* 0x020fe20008400000 */
[----:B------:R-:W-:Y:S01]  /*47e0*/  ISETP.GT.AND P4, PT, R10, 0x39, P0 ;  /* 0x000000390a00780c */ /* 0x000fe20000784270 */
[----:B------:R-:W-:Y:S02]  /*47f0*/  BSSY B1, `(.L_x_83) ;  /* 0x0000005000017945 */ /* 0x000fe40003800000 */
[----:B------:R-:W-:-:S05]  /*4800*/  FFMA R179, R118, UR19, R179 ;  /* 0x0000001376b37c23 */ /* 0x000fca00080000b3 */
[----:B------:R0:W-:Y:S05]  /*4810*/  @P1 STG.E desc[UR14][R110.64+0x20], R179 ;  /* 0x000020b36e001986 */ /* 0x0001ea000c10190e */
[----:B------:R-:W-:Y:S05]  /*4820*/  @!P4 BRA `(.L_x_84) ;  /* 0x000000000004c947 */ /* 0x000fea0003800000 */
[----:B------:R0:W5:Y:S02]  /*4830*/  LDG.E.LTC128B R212, desc[UR14][R176.64+0x20] ;  /* 0x0000200eb0d47981 */ /* 0x000164000c1e1920 */
.L_x_84:
[----:B------:R-:W-:Y:S05]  /*4840*/  BSYNC B1 ;  /* 0x0000000000017941 */ /* 0x000fea0003800000 */
.L_x_83:
        /* <DEDUP_REMOVED lines=13> */
.L_x_86:
[----:B------:R-:W-:Y:S05]  /*4920*/  BSYNC B1 ;  /* 0x0000000000017941 */ /* 0x000fea0003800000 */
.L_x_85:
        /* <DEDUP_REMOVED lines=15> */
.L_x_88:
[----:B------:R-:W-:Y:S05]  /*4a20*/  BSYNC B1 ;  /* 0x0000000000017941 */ /* 0x000fea0003800000 */
.L_x_87:
        /* <DEDUP_REMOVED lines=17> */
.L_x_90:
[----:B------:R-:W-:Y:S05]  /*4b40*/  BSYNC B1 ;  /* 0x0000000000017941 */ /* 0x000fea0003800000 */
.L_x_89:
[----:B-----5:R-:W-:Y:S01]  /*4b50*/  FMUL R183, R212, UR18 ;  /* 0x00000012d4b77c20 */ /* 0x020fe20008400000 */
[----:B------:R-:W-:Y:S01]  /*4b60*/  ISETP.GT.AND P4, PT, R10, 0x41, P0 ;  /* 0x000000410a00780c */ /* 0x000fe20000784270 */
[----:B------:R-:W-:Y:S02]  /*4b70*/  BSSY B1, `(.L_x_91) ;  /* 0x0000005000017945 */ /* 0x000fe40003800000 */
[----:B------:R-:W-:-:S05]  /*4b80*/  FFMA R183, R122, UR19, R183 ;  /* 0x000000137ab77c23 */ /* 0x000fca00080000b7 */
[----:B------:R0:W-:Y:S05]  /*4b90*/  @P1 STG.E desc[UR14][R114.64+0x20], R183 ;  /* 0x000020b772001986 */ /* 0x0001ea000c10190e */
[----:B------:R-:W-:Y:S05]  /*4ba0*/  @!P4 BRA `(.L_x_92) ;  /* 0x000000000004c947 */ /* 0x000fea0003800000 */
[----:B------:R0:W5:Y:S02]  /*4bb0*/  LDG.E.LTC128B R212, desc[UR14][R180.64+0x20] ;  /* 0x0000200eb4d47981 */ /* 0x000164000c1e1920 */
.L_x_92:
[----:B------:R-:W-:Y:S05]  /*4bc0*/  BSYNC B1 ;  /* 0x0000000000017941 */ /* 0x000fea0003800000 */
.L_x_91:
        /* <DEDUP_REMOVED lines=13> */
.L_x_94:
[----:B------:R-:W-:Y:S05]  /*4ca0*/  BSYNC B1 ;  /* 0x0000000000017941 */ /* 0x000fea0003800000 */
.L_x_93:
        /* <DEDUP_REMOVED lines=15> */
.L_x_96:
[----:B------:R-:W-:Y:S05]  /*4da0*/  BSYNC B1 ;  /* 0x0000000000017941 */ /* 0x000fea0003800000 */
.L_x_95:
        /* <DEDUP_REMOVED lines=17> */
.L_x_98:
[----:B------:R-:W-:Y:S05]  /*4ec0*/  BSYNC B1 ;  /* 0x0000000000017941 */ /* 0x000fea0003800000 */
.L_x_97:
[----:B-----5:R-:W-:Y:S01]  /*4ed0*/  FMUL R187, R212, UR18 ;  /* 0x00000012d4bb7c20 */ /* 0x020fe20008400000 */
[----:B------:R-:W-:Y:S01]  /*4ee0*/  ISETP.GT.AND P4, PT, R10, 0x49, P0 ;  /* 0x000000490a00780c */ /* 0x000fe20000784270 */
[----:B------:R-:W-:Y:S02]  /*4ef0*/  BSSY B1, `(.L_x_99) ;  /* 0x0000005000017945 */ /* 0x000fe40003800000 */
[----:B------:R-:W-:-:S05]  /*4f00*/  FFMA R187, R126, UR19, R187 ;  /* 0x000000137ebb7c23 */ /* 0x000fca00080000bb */
[----:B------:R0:W-:Y:S05]  /*4f10*/  @P1 STG.E desc[UR14][R118.64+0x20], R187 ;  /* 0x000020bb76001986 */ /* 0x0001ea000c10190e */
[----:B------:R-:W-:Y:S05]  /*4f20*/  @!P4 BRA `(.L_x_100) ;  /* 0x000000000004c947 */ /* 0x000fea0003800000 */
[----:B------:R0:W5:Y:S02]  /*4f30*/  LDG.E.LTC128B R212, desc[UR14][R184.64+0x20] ;  /* 0x0000200eb8d47981 */ /* 0x000164000c1e1920 */
.L_x_100:
[----:B------:R-:W-:Y:S05]  /*4f40*/  BSYNC B1 ;  /* 0x0000000000017941 */ /* 0x000fea0003800000 */
.L_x_99:
        /* <DEDUP_REMOVED lines=13> */
.L_x_102:
[----:B------:R-:W-:Y:S05]  /*5020*/  BSYNC B1 ;  /* 0x0000000000017941 */ /* 0x000fea0003800000 */
.L_x_101:
        /* <DEDUP_REMOVED lines=15> */
.L_x_104:
[----:B------:R-:W-:Y:S05]  /*5120*/  BSYNC B1 ;  /* 0x0000000000017941 */ /* 0x000fea0003800000 */
.L_x_103:
        /* <DEDUP_REMOVED lines=17> */
.L_x_106:
[----:B------:R-:W-:Y:S05]  /*5240*/  BSYNC B1 ;  /* 0x0000000000017941 */ /* 0x000fea0003800000 */
.L_x_105:
[----:B-----5:R-:W-:Y:S01]  /*5250*/  FMUL R191, R212, UR18 ;  /* 0x00000012d4bf7c20 */ /* 0x020fe20008400000 */
[----:B------:R-:W-:Y:S01]  /*5260*/  ISETP.GT.AND P4, PT, R10, 0x51, P0 ;  /* 0x000000510a00780c */ /* 0x000fe20000784270 */
[----:B------:R-:W-:Y:S02]  /*5270*/  BSSY B1, `(.L_x_107) ;  /* 0x0000005000017945 */ /* 0x000fe40003800000 */
[----:B------:R-:W-:-:S05]  /*5280*/  FFMA R191, R130, UR19, R191 ;  /* 0x0000001382bf7c23 */ /* 0x000fca00080000bf */
[----:B------:R0:W-:Y:S05]  /*5290*/  @P1 STG.E desc[UR14][R122.64+0x20], R191 ;  /* 0x000020bf7a001986 */ /* 0x0001ea000c10190e */
[----:B------:R-:W-:Y:S05]  /*52a0*/  @!P4 BRA `(.L_x_108) ;  /* 0x000000000004c947 */ /* 0x000fea0003800000 */
[----:B------:R0:W5:Y:S02]  /*52b0*/  LDG.E.LTC128B R212, desc[UR14][R188.64+0x20] ;  /* 0x0000200ebcd47981 */ /* 0x000164000c1e1920 */
.L_x_108:
[----:B------:R-:W-:Y:S05]  /*52c0*/  BSYNC B1 ;  /* 0x0000000000017941 */ /* 0x000fea0003800000 */
.L_x_107:
        /* <DEDUP_REMOVED lines=13> */
.L_x_110:
[----:B------:R-:W-:Y:S05]  /*53a0*/  BSYNC B1 ;  /* 0x0000000000017941 */ /* 0x000fea0003800000 */
.L_x_109:
        /* <DEDUP_REMOVED lines=15> */
.L_x_112:
[----:B------:R-:W-:Y:S05]  /*54a0*/  BSYNC B1 ;  /* 0x0000000000017941 */ /* 0x000fea0003800000 */
.L_x_111:
        /* <DEDUP_REMOVED lines=17> */
.L_x_114:
[----:B------:R-:W-:Y:S05]  /*55c0*/  BSYNC B1 ;  /* 0x0000000000017941 */ /* 0x000fea0003800000 */
.L_x_113:
[----:B-----5:R-:W-:Y:S01]  /*55d0*/  FMUL R195, R212, UR18 ;  /* 0x00000012d4c37c20 */ /* 0x020fe20008400000 */
[----:B------:R-:W-:Y:S01]  /*55e0*/  ISETP.GT.AND P4, PT, R10, 0x59, P0 ;  /* 0x000000590a00780c */ /* 0x000fe20000784270 */
[----:B------:R-:W-:Y:S02]  /*55f0*/  BSSY B1, `(.L_x_115) ;  /* 0x0000005000017945 */ /* 0x000fe40003800000 */
[----:B------:R-:W-:-:S05]  /*5600*/  FFMA R195, R134, UR19, R195 ;  /* 0x0000001386c37c23 */ /* 0x000fca00080000c3 */
[----:B------:R0:W-:Y:S05]  /*5610*/  @P1 STG.E desc[UR14][R126.64+0x20], R195 ;  /* 0x000020c37e001986 */ /* 0x0001ea000c10190e */
[----:B------:R-:W-:Y:S05]  /*5620*/  @!P4 BRA `(.L_x_116) ;  /* 0x000000000004c947 */ /* 0x000fea0003800000 */
[----:B------:R0:W5:Y:S02]  /*5630*/  LDG.E.LTC128B R212, desc[UR14][R192.64+0x20] ;  /* 0x0000200ec0d47981 */ /* 0x000164000c1e1920 */
.L_x_116:
[----:B------:R-:W-:Y:S05]  /*5640*/  BSYNC B1 ;  /* 0x0000000000017941 */ /* 0x000fea0003800000 */
.L_x_115:
        /* <DEDUP_REMOVED lines=13> */
.L_x_118:
[----:B------:R-:W-:Y:S05]  /*5720*/  BSYNC B1 ;  /* 0x0000000000017941 */ /* 0x000fea0003800000 */
.L_x_117:
        /* <DEDUP_REMOVED lines=15> */
.L_x_120:
[----:B------:R-:W-:Y:S05]  /*5820*/  BSYNC B1 ;  /* 0x0000000000017941 */ /* 0x000fea0003800000 */
.L_x_119:
        /* <DEDUP_REMOVED lines=17> */
.L_x_122:
[----:B------:R-:W-:Y:S05]  /*5940*/  BSYNC B1 ;  /* 0x0000000000017941 */ /* 0x000fea0003800000 */
.L_x_121:
[----:B-----5:R-:W-:Y:S01]  /*5950*/  FMUL R199, R212, UR18 ;  /* 0x00000012d4c77c20 */ /* 0x020fe20008400000 */
[----:B------:R-:W-:Y:S01]  /*5960*/  ISETP.GT.AND P4, PT, R10, 0x61, P0 ;  /* 0x000000610a00780c */ /* 0x000fe20000784270 */
[----:B------:R-:W-:Y:S02]  /*5970*/  BSSY B1, `(.L_x_123) ;  /* 0x0000005000017945 */ /* 0x000fe40003800000 */
[----:B------:R-:W-:-:S05]  /*5980*/  FFMA R199, R138, UR19, R199 ;  /* 0x000000138ac77c23 */ /* 0x000fca00080000c7 */
[----:B------:R0:W-:Y:S05]  /*5990*/  @P1 STG.E desc[UR14][R130.64+0x20], R199 ;  /* 0x000020c782001986 */ /* 0x0001ea000c10190e */
[----:B------:R-:W-:Y:S05]  /*59a0*/  @!P4 BRA `(.L_x_124) ;  /* 0x000000000004c947 */ /* 0x000fea0003800000 */
[----:B------:R0:W5:Y:S02]  /*59b0*/  LDG.E.LTC128B R212, desc[UR14][R196.64+0x20] ;  /* 0x0000200ec4d47981 */ /* 0x000164000c1e1920 */
.L_x_124:
[----:B------:R-:W-:Y:S05]  /*59c0*/  BSYNC B1 ;  /* 0x0000000000017941 */ /* 0x000fea0003800000 */
.L_x_123:
        /* <DEDUP_REMOVED lines=13> */
.L_x_126:
[----:B------:R-:W-:Y:S05]  /*5aa0*/  BSYNC B1 ;  /* 0x0000000000017941 */ /* 0x000fea0003800000 */
.L_x_125:
        /* <DEDUP_REMOVED lines=15> */
.L_x_128:
[----:B------:R-:W-:Y:S05]  /*5ba0*/  BSYNC B1 ;  /* 0x0000000000017941 */ /* 0x000fea0003800000 */
.L_x_127:
        /* <DEDUP_REMOVED lines=17> */
.L_x_130:
[----:B------:R-:W-:Y:S05]  /*5cc0*/  BSYNC B1 ;  /* 0x0000000000017941 */ /* 0x000fea0003800000 */
.L_x_129:
[----:B-----5:R-:W-:Y:S01]  /*5cd0*/  FMUL R203, R212, UR18 ;  /* 0x00000012d4cb7c20 */ /* 0x020fe20008400000 */
[----:B------:R-:W-:Y:S01]  /*5ce0*/  ISETP.GT.AND P4, PT, R10, 0x69, P0 ;  /* 0x000000690a00780c */ /* 0x000fe20000784270 */
[----:B------:R-:W-:Y:S02]  /*5cf0*/  BSSY B1, `(.L_x_131) ;  /* 0x0000005000017945 */ /* 0x000fe40003800000 */
[----:B------:R-:W-:-:S05]  /*5d00*/  FFMA R203, R142, UR19, R203 ;  /* 0x000000138ecb7c23 */ /* 0x000fca00080000cb */
[----:B------:R0:W-:Y:S05]  /*5d10*/  @P1 STG.E desc[UR14][R134.64+0x20], R203 ;  /* 0x000020cb86001986 */ /* 0x0001ea000c10190e */
[----:B------:R-:W-:Y:S05]  /*5d20*/  @!P4 BRA `(.L_x_132) ;  /* 0x000000000004c947 */ /* 0x000fea0003800000 */
[----:B------:R0:W5:Y:S02]  /*5d30*/  LDG.E.LTC128B R212, desc[UR14][R200.64+0x20] ;  /* 0x0000200ec8d47981 */ /* 0x000164000c1e1920 */
.L_x_132:
[----:B------:R-:W-:Y:S05]  /*5d40*/  BSYNC B1 ;  /* 0x0000000000017941 */ /* 0x000fea0003800000 */
.L_x_131:
        /* <DEDUP_REMOVED lines=13> */
.L_x_134:
[----:B------:R-:W-:Y:S05]  /*5e20*/  BSYNC B1 ;  /* 0x0000000000017941 */ /* 0x000fea0003800000 */
.L_x_133:
        /* <DEDUP_REMOVED lines=15> */
.L_x_136:
[----:B------:R-:W-:Y:S05]  /*5f20*/  BSYNC B1 ;  /* 0x0000000000017941 */ /* 0x000fea0003800000 */
.L_x_135:
[----:B------:R-:W-:Y:S01]  /*5f30*/  IMAD.WIDE.U32 R204, R8, UR12, R204 ;  /* 0x0000000c08cc7c25 */ /* 0x000fe2000f8e00cc */
[----:B------:R-:W-:Y:S01]  /*5f40*/  ISETP.GT.AND P5, PT, R10, 0x70, P0 ;  /* 0x000000700a00780c */ /* 0x000fe200007a4270 */
[----:B------:R-:W-:Y:S02]  /*5f50*/  BSSY B1, `(.L_x_137) ;  /* 0x000000f000017945 */ /* 0x000fe40003800000 */
[----:B0-----:R-:W-:Y:S01]  /*5f60*/  IMAD.IADD R203, R219, 0x1, R205 ;  /* 0x00000001dbcb7824 */ /* 0x001fe200078e02cd */
[----:B------:R-:W-:Y:S01]  /*5f70*/  LEA R202, P1, R204, UR16, 0x2 ;  /* 0x00000010ccca7c11 */ /* 0x000fe2000f8210ff */
[----:B------:R-:W-:-:S03]  /*5f80*/  IMAD.WIDE.U32 R206, R8, UR12, R206 ;  /* 0x0000000c08ce7c25 */ /* 0x000fc6000f8e00ce */
[----:B------:R-:W-:Y:S01]  /*5f90*/  LEA.HI.X R203, R204, UR17, R203, 0x2, P1 ;  /* 0x00000011cccb7c11 */ /* 0x000fe200088f14cb */
[----:B-----5:R-:W-:Y:S01]  /*5fa0*/  FMUL R204, R212, UR18 ;  /* 0x00000012d4cc7c20 */ /* 0x020fe20008400000 */
[----:B------:R-:W-:Y:S01]  /*5fb0*/  IADD3 R144, P1, R140, UR10, RZ ;  /* 0x0000000a8c907c10 */ /* 0x000fe2000ff3e0ff */
[----:B------:R-:W-:Y:S02]  /*5fc0*/  IMAD.IADD R205, R219, 0x1, R207 ;  /* 0x00000001dbcd7824 */ /* 0x000fe400078e02cf */
[----:B------:R-:W-:Y:S01]  /*5fd0*/  FFMA R213, R145, UR19, R204 ;  /* 0x0000001391d57c23 */ /* 0x000fe200080000cc */
[----:B------:R-:W-:Y:S02]  /*5fe0*/  IADD3.X R145, R141, UR8, RZ, P1, !PT ;  /* 0x000000088d917c10 */ /* 0x000fe40008ffe4ff */
[----:B------:R-:W-:-:S03]  /*5ff0*/  LEA R204, P1, R206, UR16, 0x2 ;  /* 0x00000010cecc7c11 */ /* 0x000fc6000f8210ff */
[----:B------:R0:W-:Y:S01]  /*6000*/  @P4 STG.E desc[UR14][R144.64], R213 ;  /* 0x000000d590004986 */ /* 0x0001e2000c10190e */
[----:B------:R-:W-:Y:S01]  /*6010*/  LEA.HI.X R205, R206, UR17, R205, 0x2, P1 ;  /* 0x00000011cecd7c11 */ /* 0x000fe200088f14cd */
[----:B------:R-:W-:Y:S08]  /*6020*/  @!P5 BRA `(.L_x_138) ;  /* 0x000000000004d947 */ /* 0x000ff00003800000 */
[----:B------:R0:W5:Y:S02]  /*6030*/  LDG.E.LTC128B R212, desc[UR14][R202.64+0x20] ;  /* 0x0000200ecad47981 */ /* 0x000164000c1e1920 */
.L_x_138:
[----:B------:R-:W-:Y:S05]  /*6040*/  BSYNC B1 ;  /* 0x0000000000017941 */ /* 0x000fea0003800000 */
.L_x_137:
[----:B------:R-:W-:Y:S01]  /*6050*/  ISETP.GT.AND P6, PT, R10, 0x71, P0 ;  /* 0x000000710a00780c */ /* 0x000fe200007c4270 */
[----:B-----5:R-:W-:Y:S01]  /*6060*/  FMUL R15, R212, UR18 ;  /* 0x00000012d40f7c20 */ /* 0x020fe20008400000 */
[----:B------:R-:W-:Y:S01]  /*6070*/  IMAD.WIDE.U32 R142, R12, 0x7, R142 ;  /* 0x000000070c8e7825 */ /* 0x000fe200078e008e */
[----:B------:R-:W-:Y:S03]  /*6080*/  BSSY B1, `(.L_x_139) ;  /* 0x0000008000017945 */ /* 0x000fe60003800000 */
[----:B------:R-:W-:Y:S01]  /*6090*/  FFMA R207, R146, UR19, R15 ;  /* 0x0000001392cf7c23 */ /* 0x000fe2000800000f */
[----:B------:R-:W-:-:S04]  /*60a0*/  IMAD.IADD R143, R218, 0x1, R143 ;  /* 0x00000001da8f7824 */ /* 0x000fc800078e028f */
[----:B------:R0:W-:Y:S01]  /*60b0*/  @P5 STG.E desc[UR14][R138.64+0x20], R207 ;  /* 0x000020cf8a005986 */ /* 0x0001e2000c10190e */
[C---:B------:R-:W-:Y:S02]  /*60c0*/  IADD3 R15, P4, P5, R14.reuse, R12, R142 ;  /* 0x0000000c0e0f7210 */ /* 0x040fe40007d9e08e */
[----:B------:R-:W-:Y:S01]  /*60d0*/  IADD3 R14, P1, R14, R142, RZ ;  /* 0x0000008e0e0e7210 */ /* 0x000fe20007f3e0ff */
[----:B------:R-:W-:-:S12]  /*60e0*/  @!P6 BRA `(.L_x_140) ;  /* 0x000000000004e947 */ /* 0x000fd80003800000 */
[----:B------:R0:W5:Y:S02]  /*60f0*/  LDG.E.LTC128B R212, desc[UR14][R204.64+0x20] ;  /* 0x0000200eccd47981 */ /* 0x000164000c1e1920 */
.L_x_140:
[----:B------:R-:W-:Y:S05]  /*6100*/  BSYNC B1 ;  /* 0x0000000000017941 */ /* 0x000fea0003800000 */
.L_x_139:
[----:B-----5:R-:W-:Y:S01]  /*6110*/  FMUL R12, R212, UR18 ;  /* 0x00000012d40c7c20 */ /* 0x020fe20008400000 */
[----:B------:R-:W-:Y:S01]  /*6120*/  IADD3.X R16, R17, R13, R143, P4, P5 ;  /* 0x0000000d11107210 */ /* 0x000fe200027ea48f */
[----:B------:R-:W-:Y:S01]  /*6130*/  IMAD.X R17, R143, 0x1, R17, P1 ;  /* 0x000000018f117824 */ /* 0x000fe200008e0611 */
[----:B------:R-:W-:Y:S01]  /*6140*/  ISETP.GT.AND P1, PT, R10, 0x78, P2 ;  /* 0x000000780a00780c */ /* 0x000fe20001724270 */
[----:B------:R-:W-:Y:S01]  /*6150*/  FFMA R147, R147, UR19, R12 ;  /* 0x0000001393937c23 */ /* 0x000fe2000800000c */
[C---:B------:R-:W-:Y:S01]  /*6160*/  LEA R12, P4, R14.reuse, UR16, 0x2 ;  /* 0x000000100e0c7c11 */ /* 0x040fe2000f8810ff */
[----:B------:R-:W-:Y:S03]  /*6170*/  BSSY B1, `(.L_x_141) ;  /* 0x0000005000017945 */ /* 0x000fe60003800000 */
[----:B------:R0:W-:Y:S01]  /*6180*/  @P6 STG.E desc[UR14][R144.64+0x20], R147 ;  /* 0x0000209390006986 */ /* 0x0001e2000c10190e */
[----:B------:R-:W-:-:S06]  /*6190*/  LEA.HI.X R13, R14, UR17, R17, 0x2, P4 ;  /* 0x000000110e0d7c11 */ /* 0x000fcc000a0f1411 */
[----:B------:R-:W-:Y:S05]  /*61a0*/  @!P1 BRA `(.L_x_142) ;  /* 0x0000000000049947 */ /* 0x000fea0003800000 */
[----:B------:R0:W5:Y:S02]  /*61b0*/  LDG.E.LTC128B R212, desc[UR14][R12.64] ;  /* 0x0000000e0cd47981 */ /* 0x000164000c1e1920 */
.L_x_142:
[----:B------:R-:W-:Y:S05]  /*61c0*/  BSYNC B1 ;  /* 0x0000000000017941 */ /* 0x000fea0003800000 */
.L_x_141:
[----:B0----5:R-:W-:Y:S01]  /*61d0*/  FMUL R13, R212, UR18 ;  /* 0x00000012d40d7c20 */ /* 0x021fe20008400000 */
[----:B------:R-:W-:Y:S01]  /*61e0*/  IADD3 R12, P4, R138, UR10, RZ ;  /* 0x0000000a8a0c7c10 */ /* 0x000fe2000ff9e0ff */
[----:B------:R-:W-:Y:S01]  /*61f0*/  BSSY B1, `(.L_x_143) ;  /* 0x000000a000017945 */ /* 0x000fe20003800000 */
[----:B------:R-:W-:Y:S01]  /*6200*/  ISETP.GT.AND P2, PT, R10, 0x79, P2 ;  /* 0x000000790a00780c */ /* 0x000fe20001744270 */
[----:B------:R-:W-:Y:S01]  /*6210*/  FFMA R17, R148, UR19, R13 ;  /* 0x0000001394117c23 */ /* 0x000fe2000800000d */
[----:B------:R-:W-:Y:S01]  /*6220*/  IADD3.X R13, R139, UR8, RZ, P4, !PT ;  /* 0x000000088b0d7c10 */ /* 0x000fe2000a7fe4ff */
[----:B------:R-:W-:Y:S01]  /*6230*/  IMAD.WIDE.U32 R208, R8, UR12, R208 ;  /* 0x0000000c08d07c25 */ /* 0x000fe2000f8e00d0 */
[----:B------:R-:W-:-:S03]  /*6240*/  LEA R14, P4, R15, UR16, 0x2 ;  /* 0x000000100f0e7c11 */ /* 0x000fc6000f8810ff */
[----:B------:R0:W-:Y:S01]  /*6250*/  @P1 STG.E desc[UR14][R12.64], R17 ;  /* 0x000000110c001986 */ /* 0x0001e2000c10190e */
[----:B------:R-:W-:-:S05]  /*6260*/  LEA.HI.X R15, R15, UR17, R16, 0x2, P4 ;  /* 0x000000110f0f7c11 */ /* 0x000fca000a0f1410 */
[----:B------:R-:W-:Y:S05]  /*6270*/  @!P2 BRA `(.L_x_144) ;  /* 0x000000000004a947 */ /* 0x000fea0003800000 */
[----:B------:R0:W5:Y:S02]  /*6280*/  LDG.E.LTC128B R212, desc[UR14][R14.64] ;  /* 0x0000000e0ed47981 */ /* 0x000164000c1e1920 */
.L_x_144:
[----:B------:R-:W-:Y:S05]  /*6290*/  BSYNC B1 ;  /* 0x0000000000017941 */ /* 0x000fea0003800000 */
.L_x_143:
[----:B0-----:R-:W-:Y:S01]  /*62a0*/  IADD3 R14, P1, R144, UR10, RZ ;  /* 0x0000000a900e7c10 */ /* 0x001fe2000ff3e0ff */
[----:B-----5:R-:W-:Y:S01]  /*62b0*/  FMUL R142, R212, UR18 ;  /* 0x00000012d48e7c20 */ /* 0x020fe20008400000 */
[----:B------:R-:W-:Y:S01]  /*62c0*/  ISETP.GT.AND P4, PT, R10, 0x78, P0 ;  /* 0x000000780a00780c */ /* 0x000fe20000784270 */
[----:B------:R-:W-:Y:S01]  /*62d0*/  IMAD.IADD R17, R219, 0x1, R209 ;  /* 0x00000001db117824 */ /* 0x000fe200078e02d1 */
[----:B------:R-:W-:Y:S01]  /*62e0*/  IADD3.X R15, R145, UR8, RZ, P1, !PT ;  /* 0x00000008910f7c10 */ /* 0x000fe20008ffe4ff */
[----:B------:R-:W-:Y:S01]  /*62f0*/  FFMA R149, R149, UR19, R142 ;  /* 0x0000001395957c23 */ /* 0x000fe2000800008e */
[----:B------:R-:W-:Y:S01]  /*6300*/  LEA R16, P5, R208, UR16, 0x2 ;  /* 0x00000010d0107c11 */ /* 0x000fe2000f8a10ff */
[----:B------:R-:W-:Y:S01]  /*6310*/  BSSY B1, `(.L_x_145) ;  /* 0x0000006000017945 */ /* 0x000fe20003800000 */
[----:B------:R-:W-:Y:S02]  /*6320*/  IMAD.WIDE.U32 R152, R8, UR12, R152 ;  /* 0x0000000c08987c25 */ /* 0x000fe4000f8e0098 */
[----:B------:R0:W-:Y:S01]  /*6330*/  @P2 STG.E desc[UR14][R14.64], R149 ;  /* 0x000000950e002986 */ /* 0x0001e2000c10190e */
[----:B------:R-:W-:-:S04]  /*6340*/  LEA.HI.X R17, R208, UR17, R17, 0x2, P5 ;  /* 0x00000011d0117c11 */ /* 0x000fc8000a8f1411 */
[----:B------:R-:W-:Y:S05]  /*6350*/  @!P4 BRA `(.L_x_146) ;  /* 0x000000000004c947 */ /* 0x000fea0003800000 */
[----:B------:R0:W5:Y:S02]  /*6360*/  LDG.E.LTC128B R212, desc[UR14][R16.64+0x20] ;  /* 0x0000200e10d47981 */ /* 0x000164000c1e1920 */
.L_x_146:
[----:B------:R-:W-:Y:S05]  /*6370*/  BSYNC B1 ;  /* 0x0000000000017941 */ /* 0x000fea0003800000 */
.L_x_145:
[----:B-----5:R-:W-:Y:S01]  /*6380*/  FMUL R143, R212, UR18 ;  /* 0x00000012d48f7c20 */ /* 0x020fe20008400000 */
[----:B------:R-:W-:Y:S01]  /*6390*/  ISETP.GT.AND P1, PT, R10, 0x79, P0 ;  /* 0x000000790a00780c */ /* 0x000fe20000724270 */
[----:B------:R-:W-:Y:S01]  /*63a0*/  IMAD.IADD R219, R219, 0x1, R153 ;  /* 0x00000001dbdb7824 */ /* 0x000fe200078e0299 */
[----:B------:R-:W-:Y:S01]  /*63b0*/  LEA R142, P2, R152, UR16, 0x2 ;  /* 0x00000010988e7c11 */ /* 0x000fe2000f8410ff */
[----:B------:R-:W-:Y:S01]  /*63c0*/  FFMA R147, R150, UR19, R143 ;  /* 0x0000001396937c23 */ /* 0x000fe2000800008f */
[----:B------:R-:W-:Y:S01]  /*63d0*/  BSSY B1, `(.L_x_147) ;  /* 0x0000006000017945 */ /* 0x000fe20003800000 */
[----:B------:R-:W-:Y:S02]  /*63e0*/  ISETP.GT.AND P0, PT, R9, 0x80, PT ;  /* 0x000000800900780c */ /* 0x000fe40003f04270 */
[----:B------:R-:W-:Y:S01]  /*63f0*/  LEA.HI.X R143, R152, UR17, R219, 0x2, P2 ;  /* 0x00000011988f7c11 */ /* 0x000fe200090f14db */
[----:B------:R0:W-:Y:S05]  /*6400*/  @P4 STG.E desc[UR14][R12.64+0x20], R147 ;  /* 0x000020930c004986 */ /* 0x0001ea000c10190e */
[----:B------:R-:W-:Y:S05]  /*6410*/  @!P1 BRA `(.L_x_148) ;  /* 0x0000000000049947 */ /* 0x000fea0003800000 */
[----:B------:R0:W5:Y:S02]  /*6420*/  LDG.E.LTC128B R212, desc[UR14][R142.64+0x20] ;  /* 0x0000200e8ed47981 */ /* 0x000164000c1e1920 */
.L_x_148:
[----:B------:R-:W-:Y:S05]  /*6430*/  BSYNC B1 ;  /* 0x0000000000017941 */ /* 0x000fea0003800000 */
.L_x_147:
[----:B-----5:R-:W-:Y:S01]  /*6440*/  FMUL R8, R212, UR18 ;  /* 0x00000012d4087c20 */ /* 0x020fe20008400000 */
[----:B------:R-:W-:Y:S01]  /*6450*/  ISETP.GT.AND P2, PT, R10, RZ, P0 ;  /* 0x000000ff0a00720c */ /* 0x000fe20000744270 */
[----:B------:R-:W-:Y:S02]  /*6460*/  BSSY B1, `(.L_x_149) ;  /* 0x0000005000017945 */ /* 0x000fe40003800000 */
[----:B------:R-:W-:-:S05]  /*6470*/  FFMA R151, R151, UR19, R8 ;  /* 0x0000001397977c23 */ /* 0x000fca0008000008 */
[----:B------:R0:W-:Y:S05]  /*6480*/  @P1 STG.E desc[UR14][R14.64+0x20], R151 ;  /* 0x000020970e001986 */ /* 0x0001ea000c10190e */
[----:B------:R-:W-:Y:S05]  /*6490*/  @!P2 BRA `(.L_x_150) ;  /* 0x000000000004a947 */ /* 0x000fea0003800000 */
[----:B------:R0:W5:Y:S02]  /*64a0*/  LDG.E.LTC128B R212, desc[UR14][R22.64+0x200] ;  /* 0x0002000e16d47981 */ /* 0x000164000c1e1920 */
.L_x_150:
[----:B------:R-:W-:Y:S05]  /*64b0*/  BSYNC B1 ;  /* 0x0000000000017941 */ /* 0x000fea0003800000 */
.L_x_149:
[----:B0----5:R-:W-:Y:S01]  /*64c0*/  FMUL R147, R212, UR18 ;  /* 0x00000012d4937c20 */ /* 0x021fe20008400000 */
[----:B------:R-:W-:Y:S01]  /*64d0*/  ISETP.GT.AND P4, PT, R10, 0x1, P0 ;  /* 0x000000010a00780c */ /* 0x000fe20000784270 */
[----:B------:R-:W-:Y:S01]  /*64e0*/  BSSY B1, `(.L_x_151) ;  /* 0x0000006000017945 */ /* 0x000fe20003800000 */
[----:B------:R-:W-:Y:S01]  /*64f0*/  ISETP.GT.AND P1, PT, R9, 0x88, PT ;  /* 0x000000880900780c */ /* 0x000fe20003f24270 */
[----:B------:R-:W-:-:S05]  /*6500*/  FFMA R147, R24, UR19, R147 ;  /* 0x0000001318937c23 */ /* 0x000fca0008000093 */
[----:B------:R0:W-:Y:S05]  /*6510*/  @P2 STG.E desc[UR14][R18.64+0x200], R147 ;  /* 0x0002009312002986 */ /* 0x0001ea000c10190e */
[----:B------:R-:W-:Y:S05]  /*6520*/  @!P4 BRA `(.L_x_152) ;  /* 0x000000000004c947 */ /* 0x000fea0003800000 */
[----:B------:R0:W5:Y:S02]  /*6530*/  LDG.E.LTC128B R212, desc[UR14][R88.64+0x200] ;  /* 0x0002000e58d47981 */ /* 0x000164000c1e1920 */
.L_x_152:
[----:B------:R-:W-:Y:S05]  /*6540*/  BSYNC B1 ;  /* 0x0000000000017941 */ /* 0x000fea0003800000 */
.L_x_151:
[----:B-----5:R-:W-:Y:S01]  /*6550*/  FMUL R8, R212, UR18 ;  /* 0x00000012d4087c20 */ /* 0x020fe20008400000 */
[----:B------:R-:W-:Y:S01]  /*6560*/  ISETP.GT.AND P2, PT, R10, RZ, P1 ;  /* 0x000000ff0a00720c */ /* 0x000fe20000f44270 */
[----:B------:R-:W-:Y:S02]  /*6570*/  BSSY B1, `(.L_x_153) ;  /* 0x0000005000017945 */ /* 0x000fe40003800000 */
[----:B------:R-:W-:-:S05]  /*6580*/  FFMA R25, R25, UR19, R8 ;  /* 0x0000001319197c23 */ /* 0x000fca0008000008 */
[----:B------:R0:W-:Y:S05]  /*6590*/  @P4 STG.E desc[UR14][R20.64+0x200], R25 ;  /* 0x0002001914004986 */ /* 0x0001ea000c10190e */
[----:B------:R-:W-:Y:S05]  /*65a0*/  @!P2 BRA `(.L_x_154) ;  /* 0x000000000004a947 */ /* 0x000fea0003800000 */
[----:B------:R0:W5:Y:S02]  /*65b0*/  LDG.E.LTC128B R212, desc[UR14][R22.64+0x220] ;  /* 0x0002200e16d47981 */ /* 0x000164000c1e1920 */
.L_x_154:
[----:B------:R-:W-:Y:S05]  /*65c0*/  BSYNC B1 ;  /* 0x0000000000017941 */ /* 0x000fea0003800000 */
.L_x_153:
[----:B-----5:R-:W-:Y:S01]  /*65d0*/  FMUL R9, R212, UR18 ;  /* 0x00000012d4097c20 */ /* 0x020fe20008400000 */
[----:B------:R-:W-:Y:S01]  /*65e0*/  ISETP.GT.AND P4, PT, R10, 0x1, P1 ;  /* 0x000000010a00780c */ /* 0x000fe20000f84270 */
[----:B------:R-:W-:Y:S02]  /*65f0*/  BSSY B1, `(.L_x_155) ;  /* 0x0000005000017945 */ /* 0x000fe40003800000 */
[----:B------:R-:W-:-:S05]  /*6600*/  FFMA R9, R26, UR19, R9 ;  /* 0x000000131a097c23 */ /* 0x000fca0008000009 */
[----:B------:R0:W-:Y:S05]  /*6610*/  @P2 STG.E desc[UR14][R18.64+0x220], R9 ;  /* 0x0002200912002986 */ /* 0x0001ea000c10190e */
[----:B------:R-:W-:Y:S05]  /*6620*/  @!P4 BRA `(.L_x_156) ;  /* 0x000000000004c947 */ /* 0x000fea0003800000 */
[----:B------:R0:W5:Y:S02]  /*6630*/  LDG.E.LTC128B R212, desc[UR14][R88.64+0x220] ;  /* 0x0002200e58d47981 */ /* 0x000164000c1e1920 */
.L_x_156:
[----:B------:R-:W-:Y:S05]  /*6640*/  BSYNC B1 ;  /* 0x0000000000017941 */ /* 0x000fea0003800000 */
.L_x_155:
[----:B-----5:R-:W-:Y:S01]  /*6650*/  FMUL R8, R212, UR18 ;  /* 0x00000012d4087c20 */ /* 0x020fe20008400000 */
[----:B------:R-:W-:Y:S01]  /*6660*/  ISETP.GT.AND P2, PT, R10, 0x8, P0 ;  /* 0x000000080a00780c */ /* 0x000fe20000744270 */
[----:B------:R-:W-:Y:S02]  /*6670*/  BSSY B1, `(.L_x_157) ;  /* 0x0000005000017945 */ /* 0x000fe40003800000 */
[----:B------:R-:W-:-:S05]  /*6680*/  FFMA R27, R27, UR19, R8 ;  /* 0x000000131b1b7c23 */ /* 0x000fca0008000008 */
[----:B------:R0:W-:Y:S05]  /*6690*/  @P4 STG.E desc[UR14][R20.64+0x220], R27 ;  /* 0x0002201b14004986 */ /* 0x0001ea000c10190e */
[----:B------:R-:W-:Y:S05]  /*66a0*/  @!P2 BRA `(.L_x_158) ;  /* 0x000000000004a947 */ /* 0x000fea0003800000 */
[----:B------:R0:W5:Y:S02]  /*66b0*/  LDG.E.LTC128B R212, desc[UR14][R214.64+0x200] ;  /* 0x0002000ed6d47981 */ /* 0x000164000c1e1920 */
.L_x_158:
[----:B------:R-:W-:Y:S05]  /*66c0*/  BSYNC B1 ;  /* 0x0000000000017941 */ /* 0x000fea0003800000 */
.L_x_157:
[----:B0----5:R-:W-:Y:S01]  /*66d0*/  FMUL R9, R212, UR18 ;  /* 0x00000012d4097c20 */ /* 0x021fe20008400000 */
[----:B------:R-:W-:Y:S01]  /*66e0*/  ISETP.GT.AND P4, PT, R10, 0x9, P0 ;  /* 0x000000090a00780c */ /* 0x000fe20000784270 */
[----:B------:R-:W-:Y:S02]  /*66f0*/  BSSY B1, `(.L_x_159) ;  /* 0x0000005000017945 */ /* 0x000fe40003800000 */
[----:B------:R-:W-:-:S05]  /*6700*/  FFMA R9, R28, UR19, R9 ;  /* 0x000000131c097c23 */ /* 0x000fca0008000009 */
[----:B------:R0:W-:Y:S05]  /*6710*/  @P2 STG.E desc[UR14][R156.64+0x200], R9 ;  /* 0x000200099c002986 */ /* 0x0001ea000c10190e */
[----:B------:R-:W-:Y:S05]  /*6720*/  @!P4 BRA `(.L_x_160) ;  /* 0x000000000004c947 */ /* 0x000fea0003800000 */
[----:B------:R0:W5:Y:S02]  /*6730*/  LDG.E.LTC128B R212, desc[UR14][R216.64+0x200] ;  /* 0x0002000ed8d47981 */ /* 0x000164000c1e1920 */
.L_x_160:
[----:B------:R-:W-:Y:S05]  /*6740*/  BSYNC B1 ;  /* 0x0000000000017941 */ /* 0x000fea0003800000 */
.L_x_159:
[----:B-----5:R-:W-:Y:S01]  /*6750*/  FMUL R8, R212, UR18 ;  /* 0x00000012d4087c20 */ /* 0x020fe20008400000 */
[----:B------:R-:W-:Y:S01]  /*6760*/  ISETP.GT.AND P2, PT, R10, 0x8, P1 ;  /* 0x000000080a00780c */ /* 0x000fe20000f44270 */
[----:B------:R-:W-:Y:S02]  /*6770*/  BSSY B1, `(.L_x_161) ;  /* 0x0000005000017945 */ /* 0x000fe40003800000 */
[----:B------:R-:W-:-:S05]  /*6780*/  FFMA R29, R29, UR19, R8 ;  /* 0x000000131d1d7c23 */ /* 0x000fca0008000008 */
[----:B------:R0:W-:Y:S05]  /*6790*/  @P4 STG.E desc[UR14][R92.64+0x200], R29 ;  /* 0x0002001d5c004986 */ /* 0x0001ea000c10190e */
[----:B------:R-:W-:Y:S05]  /*67a0*/  @!P2 BRA `(.L_x_162) ;  /* 0x000000000004a947 */ /* 0x000fea0003800000 */
[----:B------:R0:W5:Y:S02]  /*67b0*/  LDG.E.LTC128B R212, desc[UR14][R214.64+0x220] ;  /* 0x0002200ed6d47981 */ /* 0x000164000c1e1920 */
.L_x_162:
[----:B------:R-:W-:Y:S05]  /*67c0*/  BSYNC B1 ;  /* 0x0000000000017941 */ /* 0x000fea0003800000 */
.L_x_161:
[----:B0----5:R-:W-:Y:S01]  /*67d0*/  FMUL R9, R212, UR18 ;  /* 0x00000012d4097c20 */ /* 0x021fe20008400000 */
[----:B------:R-:W-:Y:S01]  /*67e0*/  ISETP.GT.AND P4, PT, R10, 0x9, P1 ;  /* 0x000000090a00780c */ /* 0x000fe20000f84270 */
[----:B------:R-:W-:Y:S02]  /*67f0*/  BSSY B1, `(.L_x_163) ;  /* 0x0000005000017945 */ /* 0x000fe40003800000 */
[----:B------:R-:W-:-:S05]  /*6800*/  FFMA R9, R30, UR19, R9 ;  /* 0x000000131e097c23 */ /* 0x000fca0008000009 */
[----:B------:R0:W-:Y:S05]  /*6810*/  @P2 STG.E desc[UR14][R156.64+0x220], R9 ;  /* 0x000220099c002986 */ /* 0x0001ea000c10190e */
[----:B------:R-:W-:Y:S05]  /*6820*/  @!P4 BRA `(.L_x_164) ;  /* 0x000000000004c947 */ /* 0x000fea0003800000 */
[----:B------:R0:W5:Y:S02]  /*6830*/  LDG.E.LTC128B R212, desc[UR14][R216.64+0x220] ;  /* 0x0002200ed8d47981 */ /* 0x000164000c1e1920 */
.L_x_164:
[----:B------:R-:W-:Y:S05]  /*6840*/  BSYNC B1 ;  /* 0x0000000000017941 */ /* 0x000fea0003800000 */
.L_x_163:
[----:B-----5:R-:W-:Y:S01]  /*6850*/  FMUL R8, R212, UR18 ;  /* 0x00000012d4087c20 */ /* 0x020fe20008400000 */
[----:B------:R-:W-:Y:S01]  /*6860*/  ISETP.GT.AND P2, PT, R10, 0x10, P0 ;  /* 0x000000100a00780c */ /* 0x000fe20000744270 */
[----:B------:R-:W-:Y:S02]  /*6870*/  BSSY B1, `(.L_x_165) ;  /* 0x0000005000017945 */ /* 0x000fe40003800000 */
[----:B------:R-:W-:-:S05]  /*6880*/  FFMA R31, R31, UR19, R8 ;  /* 0x000000131f1f7c23 */ /* 0x000fca0008000008 */
[----:B------:R0:W-:Y:S05]  /*6890*/  @P4 STG.E desc[UR14][R92.64+0x220], R31 ;  /* 0x0002201f5c004986 */ /* 0x0001ea000c10190e */
[----:B------:R-:W-:Y:S05]  /*68a0*/  @!P2 BRA `(.L_x_166) ;  /* 0x000000000004a947 */ /* 0x000fea0003800000 */
[----:B------:R0:W5:Y:S02]  /*68b0*/  LDG.E.LTC128B R212, desc[UR14][R94.64+0x200] ;  /* 0x0002000e5ed47981 */ /* 0x000164000c1e1920 */
.L_x_166:
[----:B------:R-:W-:Y:S05]  /*68c0*/  BSYNC B1 ;  /* 0x0000000000017941 */ /* 0x000fea0003800000 */
.L_x_165:
[----:B0----5:R-:W-:Y:S01]  /*68d0*/  FMUL R9, R212, UR18 ;  /* 0x00000012d4097c20 */ /* 0x021fe20008400000 */
[----:B------:R-:W-:Y:S01]  /*68e0*/  ISETP.GT.AND P4, PT, R10, 0x11, P0 ;  /* 0x000000110a00780c */ /* 0x000fe20000784270 */
[----:B------:R-:W-:Y:S02]  /*68f0*/  BSSY B1, `(.L_x_167) ;  /* 0x0000005000017945 */ /* 0x000fe40003800000 */
[----:B------:R-:W-:-:S05]  /*6900*/  FFMA R9, R32, UR19, R9 ;  /* 0x0000001320097c23 */ /* 0x000fca0008000009 */
[----:B------:R0:W-:Y:S05]  /*6910*/  @P2 STG.E desc[UR14][R154.64+0x200], R9 ;  /* 0x000200099a002986 */ /* 0x0001ea000c10190e */
[----:B------:R-:W-:Y:S05]  /*6920*/  @!P4 BRA `(.L_x_168) ;  /* 0x000000000004c947 */ /* 0x000fea0003800000 */
[----:B------:R0:W5:Y:S02]  /*6930*/  LDG.E.LTC128B R212, desc[UR14][R210.64+0x200] ;  /* 0x0002000ed2d47981 */ /* 0x000164000c1e1920 */
.L_x_168:
[----:B------:R-:W-:Y:S05]  /*6940*/  BSYNC B1 ;  /* 0x0000000000017941 */ /* 0x000fea0003800000 */
.L_x_167:
[----:B-----5:R-:W-:Y:S01]  /*6950*/  FMUL R8, R212, UR18 ;  /* 0x00000012d4087c20 */ /* 0x020fe20008400000 */
[----:B------:R-:W-:Y:S01]  /*6960*/  ISETP.GT.AND P2, PT, R10, 0x10, P1 ;  /* 0x000000100a00780c */ /* 0x000fe20000f44270 */
[----:B------:R-:W-:Y:S02]  /*6970*/  BSSY B1, `(.L_x_169) ;  /* 0x0000005000017945 */ /* 0x000fe40003800000 */
[----:B------:R-:W-:-:S05]  /*6980*/  FFMA R33, R33, UR19, R8 ;  /* 0x0000001321217c23 */ /* 0x000fca0008000008 */
[----:B------:R0:W-:Y:S05]  /*6990*/  @P4 STG.E desc[UR14][R96.64+0x200], R33 ;  /* 0x0002002160004986 */ /* 0x0001ea000c10190e */
[----:B------:R-:W-:Y:S05]  /*69a0*/  @!P2 BRA `(.L_x_170) ;  /* 0x000000000004a947 */ /* 0x000fea0003800000 */
[----:B------:R0:W5:Y:S02]  /*69b0*/  LDG.E.LTC128B R212, desc[UR14][R94.64+0x220] ;  /* 0x0002200e5ed47981 */ /* 0x000164000c1e1920 */
.L_x_170:
[----:B------:R-:W-:Y:S05]  /*69c0*/  BSYNC B1 ;  /* 0x0000000000017941 */ /* 0x000fea0003800000 */
.L_x_169:
[----:B0----5:R-:W-:Y:S01]  /*69d0*/  FMUL R9, R212, UR18 ;  /* 0x00000012d4097c20 */ /* 0x021fe20008400000 */
[----:B------:R-:W-:Y:S01]  /*69e0*/  ISETP.GT.AND P4, PT, R10, 0x11, P1 ;  /* 0x000000110a00780c */ /* 0x000fe20000f84270 */
[----:B------:R-:W-:Y:S02]  /*69f0*/  BSSY B1, `(.L_x_171) ;  /* 0x0000005000017945 */ /* 0x000fe40003800000 */
[----:B------:R-:W-:-:S05]  /*6a00*/  FFMA R9, R34, UR19, R9 ;  /* 0x0000001322097c23 */ /* 0x000fca0008000009 */
[----:B------:R0:W-:Y:S05]  /*6a10*/  @P2 STG.E desc[UR14][R154.64+0x220], R9 ;  /* 0x000220099a002986 */ /* 0x0001ea000c10190e */
[----:B------:R-:W-:Y:S05]  /*6a20*/  @!P4 BRA `(.L_x_172) ;  /* 0x000000000004c947 */ /* 0x000fea0003800000 */
[----:B------:R0:W5:Y:S02]  /*6a30*/  LDG.E.LTC128B R212, desc[UR14][R210.64+0x220] ;  /* 0x0002200ed2d47981 */ /* 0x000164000c1e1920 */
.L_x_172:
[----:B------:R-:W-:Y:S05]  /*6a40*/  BSYNC B1 ;  /* 0x0000000000017941 */ /* 0x000fea0003800000 */
.L_x_171:
[----:B-----5:R-:W-:Y:S01]  /*6a50*/  FMUL R8, R212, UR18 ;  /* 0x00000012d4087c20 */ /* 0x020fe20008400000 */
[----:B------:R-:W-:Y:S01]  /*6a60*/  ISETP.GT.AND P2, PT, R10, 0x18, P0 ;  /* 0x000000180a00780c */ /* 0x000fe20000744270 */
[----:B------:R-:W-:Y:S02]  /*6a70*/  BSSY B1, `(.L_x_173) ;  /* 0x0000005000017945 */ /* 0x000fe40003800000 */
[----:B------:R-:W-:-:S05]  /*6a80*/  FFMA R35, R35, UR19, R8 ;  /* 0x0000001323237c23 */ /* 0x000fca0008000008 */
[----:B------:R0:W-:Y:S05]  /*6a90*/  @P4 STG.E desc[UR14][R96.64+0x220], R35 ;  /* 0x0002202360004986 */ /* 0x0001ea000c10190e */
[----:B------:R-:W-:Y:S05]  /*6aa0*/  @!P2 BRA `(.L_x_174) ;  /* 0x000000000004a947 */ /* 0x000fea0003800000 */
[----:B------:R0:W5:Y:S02]  /*6ab0*/  LDG.E.LTC128B R212, desc[UR14][R158.64+0x200] ;  /* 0x0002000e9ed47981 */ /* 0x000164000c1e1920 */
.L_x_174:
[----:B------:R-:W-:Y:S05]  /*6ac0*/  BSYNC B1 ;  /* 0x0000000000017941 */ /* 0x000fea0003800000 */
.L_x_173:
[----:B0----5:R-:W-:Y:S01]  /*6ad0*/  FMUL R9, R212, UR18 ;  /* 0x00000012d4097c20 */ /* 0x021fe20008400000 */
[----:B------:R-:W-:Y:S01]  /*6ae0*/  ISETP.GT.AND P4, PT, R10, 0x19, P0 ;  /* 0x000000190a00780c */ /* 0x000fe20000784270 */
[----:B------:R-:W-:Y:S02]  /*6af0*/  BSSY B1, `(.L_x_175) ;  /* 0x0000005000017945 */ /* 0x000fe40003800000 */
[----:B------:R-:W-:-:S05]  /*6b00*/  FFMA R9, R36, UR19, R9 ;  /* 0x0000001324097c23 */ /* 0x000fca0008000009 */
[----:B------:R0:W-:Y:S05]  /*6b10*/  @P2 STG.E desc[UR14][R90.64+0x200], R9 ;  /* 0x000200095a002986 */ /* 0x0001ea000c10190e */
[----:B------:R-:W-:Y:S05]  /*6b20*/  @!P4 BRA `(.L_x_176) ;  /* 0x000000000004c947 */ /* 0x000fea0003800000 */
[----:B------:R0:W5:Y:S02]  /*6b30*/  LDG.E.LTC128B R212, desc[UR14][R160.64+0x200] ;  /* 0x0002000ea0d47981 */ /* 0x000164000c1e1920 */
.L_x_176:
[----:B------:R-:W-:Y:S05]  /*6b40*/  BSYNC B1 ;  /* 0x0000000000017941 */ /* 0x000fea0003800000 */
.L_x_175:
[----:B-----5:R-:W-:Y:S01]  /*6b50*/  FMUL R8, R212, UR18 ;  /* 0x00000012d4087c20 */ /* 0x020fe20008400000 */
[----:B------:R-:W-:Y:S01]  /*6b60*/  ISETP.GT.AND P2, PT, R10, 0x18, P1 ;  /* 0x000000180a00780c */ /* 0x000fe20000f44270 */
[----:B------:R-:W-:Y:S02]  /*6b70*/  BSSY B1, `(.L_x_177) ;  /* 0x0000005000017945 */ /* 0x000fe40003800000 */
[----:B------:R-:W-:-:S05]  /*6b80*/  FFMA R37, R37, UR19, R8 ;  /* 0x0000001325257c23 */ /* 0x000fca0008000008 */
[----:B------:R0:W-:Y:S05]  /*6b90*/  @P4 STG.E desc[UR14][R100.64+0x200], R37 ;  /* 0x0002002564004986 */ /* 0x0001ea000c10190e */
[----:B------:R-:W-:Y:S05]  /*6ba0*/  @!P2 BRA `(.L_x_178) ;  /* 0x000000000004a947 */ /* 0x000fea0003800000 */
[----:B------:R0:W5:Y:S02]  /*6bb0*/  LDG.E.LTC128B R212, desc[UR14][R158.64+0x220] ;  /* 0x0002200e9ed47981 */ /* 0x000164000c1e1920 */
.L_x_178:
[----:B------:R-:W-:Y:S05]  /*6bc0*/  BSYNC B1 ;  /* 0x0000000000017941 */ /* 0x000fea0003800000 */
.L_x_177:
[----:B0----5:R-:W-:Y:S01]  /*6bd0*/  FMUL R9, R212, UR18 ;  /* 0x00000012d4097c20 */ /* 0x021fe20008400000 */
[----:B------:R-:W-:Y:S01]  /*6be0*/  ISETP.GT.AND P4, PT, R10, 0x19, P1 ;  /* 0x000000190a00780c */ /* 0x000fe20000f84270 */
[----:B------:R-:W-:Y:S02]  /*6bf0*/  BSSY B1, `(.L_x_179) ;  /* 0x0000005000017945 */ /* 0x000fe40003800000 */
[----:B------:R-:W-:-:S05]  /*6c00*/  FFMA R9, R38, UR19, R9 ;  /* 0x0000001326097c23 */ /* 0x000fca0008000009 */
[----:B------:R0:W-:Y:S05]  /*6c10*/  @P2 STG.E desc[UR14][R90.64+0x220], R9 ;  /* 0x000220095a002986 */ /* 0x0001ea000c10190e */
[----:B------:R-:W-:Y:S05]  /*6c20*/  @!P4 BRA `(.L_x_180) ;  /* 0x000000000004c947 */ /* 0x000fea0003800000 */
[----:B------:R0:W5:Y:S02]  /*6c30*/  LDG.E.LTC128B R212, desc[UR14][R160.64+0x220] ;  /* 0x0002200ea0d47981 */ /* 0x000164000c1e1920 */
.L_x_180:
[----:B------:R-:W-:Y:S05]  /*6c40*/  BSYNC B1 ;  /* 0x0000000000017941 */ /* 0x000fea0003800000 */
.L_x_179:
[----:B-----5:R-:W-:Y:S01]  /*6c50*/  FMUL R8, R212, UR18 ;  /* 0x00000012d4087c20 */ /* 0x020fe20008400000 */
[----:B------:R-:W-:Y:S01]  /*6c60*/  ISETP.GT.AND P2, PT, R10, 0x20, P0 ;  /* 0x000000200a00780c */ /* 0x000fe20000744270 */
[----:B------:R-:W-:Y:S02]  /*6c70*/  BSSY B1, `(.L_x_181) ;  /* 0x0000005000017945 */ /* 0x000fe40003800000 */
[----:B------:R-:W-:-:S05]  /*6c80*/  FFMA R39, R39, UR19, R8 ;  /* 0x0000001327277c23 */ /* 0x000fca0008000008 */
[----:B------:R0:W-:Y:S05]  /*6c90*/  @P4 STG.E desc[UR14][R100.64+0x220], R39 ;  /* 0x0002202764004986 */ /* 0x0001ea000c10190e */
[----:B------:R-:W-:Y:S05]  /*6ca0*/  @!P2 BRA `(.L_x_182) ;  /* 0x000000000004a947 */ /* 0x000fea0003800000 */
[----:B------:R0:W5:Y:S02]  /*6cb0*/  LDG.E.LTC128B R212, desc[UR14][R162.64+0x200] ;  /* 0x0002000ea2d47981 */ /* 0x000164000c1e1920 */
.L_x_182:
[----:B------:R-:W-:Y:S05]  /*6cc0*/  BSYNC B1 ;  /* 0x0000000000017941 */ /* 0x000fea0003800000 */
.L_x_181:
[----:B0----5:R-:W-:Y:S01]  /*6cd0*/  FMUL R9, R212, UR18 ;  /* 0x00000012d4097c20 */ /* 0x021fe20008400000 */
[----:B------:R-:W-:Y:S01]  /*6ce0*/  ISETP.GT.AND P4, PT, R10, 0x21, P0 ;  /* 0x000000210a00780c */ /* 0x000fe20000784270 */
[----:B------:R-:W-:Y:S02]  /*6cf0*/  BSSY B1, `(.L_x_183) ;  /* 0x0000005000017945 */ /* 0x000fe40003800000 */
[----:B------:R-:W-:-:S05]  /*6d00*/  FFMA R9, R40, UR19, R9 ;  /* 0x0000001328097c23 */ /* 0x000fca0008000009 */
[----:B------:R0:W-:Y:S05]  /*6d10*/  @P2 STG.E desc[UR14][R98.64+0x200], R9 ;  /* 0x0002000962002986 */ /* 0x0001ea000c10190e */
[----:B------:R-:W-:Y:S05]  /*6d20*/  @!P4 BRA `(.L_x_184) ;  /* 0x000000000004c947 */ /* 0x000fea0003800000 */
[----:B------:R0:W5:Y:S02]  /*6d30*/  LDG.E.LTC128B R212, desc[UR14][R164.64+0x200] ;  /* 0x0002000ea4d47981 */ /* 0x000164000c1e1920 */
.L_x_184:
[----:B------:R-:W-:Y:S05]  /*6d40*/  BSYNC B1 ;  /* 0x0000000000017941 */ /* 0x000fea0003800000 */
.L_x_183:
[----:B-----5:R-:W-:Y:S01]  /*6d50*/  FMUL R8, R212, UR18 ;  /* 0x00000012d4087c20 */ /* 0x020fe20008400000 */
[----:B------:R-:W-:Y:S01]  /*6d60*/  ISETP.GT.AND P2, PT, R10, 0x20, P1 ;  /* 0x000000200a00780c */ /* 0x000fe20000f44270 */
[----:B------:R-:W-:Y:S02]  /*6d70*/  BSSY B1, `(.L_x_185) ;  /* 0x0000005000017945 */ /* 0x000fe40003800000 */
[----:B------:R-:W-:-:S05]  /*6d80*/  FFMA R41, R41, UR19, R8 ;  /* 0x0000001329297c23 */ /* 0x000fca0008000008 */
[----:B------:R0:W-:Y:S05]  /*6d90*/  @P4 STG.E desc[UR14][R104.64+0x200], R41 ;  /* 0x0002002968004986 */ /* 0x0001ea000c10190e */
[----:B------:R-:W-:Y:S05]  /*6da0*/  @!P2 BRA `(.L_x_186) ;  /* 0x000000000004a947 */ /* 0x000fea0003800000 */
[----:B------:R0:W5:Y:S02]  /*6db0*/  LDG.E.LTC128B R212, desc[UR14][R162.64+0x220] ;  /* 0x0002200ea2d47981 */ /* 0x000164000c1e1920 */
.L_x_186:
[----:B------:R-:W-:Y:S05]  /*6dc0*/  BSYNC B1 ;  /* 0x0000000000017941 */ /* 0x000fea0003800000 */
.L_x_185:
[----:B0----5:R-:W-:Y:S01]  /*6dd0*/  FMUL R9, R212, UR18 ;  /* 0x00000012d4097c20 */ /* 0x021fe20008400000 */
[----:B------:R-:W-:Y:S01]  /*6de0*/  ISETP.GT.AND P4, PT, R10, 0x21, P1 ;  /* 0x000000210a00780c */ /* 0x000fe20000f84270 */
[----:B------:R-:W-:Y:S02]  /*6df0*/  BSSY B1, `(.L_x_187) ;  /* 0x0000005000017945 */ /* 0x000fe40003800000 */
[----:B------:R-:W-:-:S05]  /*6e00*/  FFMA R9, R42, UR19, R9 ;  /* 0x000000132a097c23 */ /* 0x000fca0008000009 */
[----:B------:R0:W-:Y:S05]  /*6e10*/  @P2 STG.E desc[UR14][R98.64+0x220], R9 ;  /* 0x0002200962002986 */ /* 0x0001ea000c10190e */
[----:B------:R-:W-:Y:S05]  /*6e20*/  @!P4 BRA `(.L_x_188) ;  /* 0x000000000004c947 */ /* 0x000fea0003800000 */
[----:B------:R0:W5:Y:S02]  /*6e30*/  LDG.E.LTC128B R212, desc[UR14][R164.64+0x220] ;  /* 0x0002200ea4d47981 */ /* 0x000164000c1e1920 */
.L_x_188:
[----:B------:R-:W-:Y:S05]  /*6e40*/  BSYNC B1 ;  /* 0x0000000000017941 */ /* 0x000fea0003800000 */
.L_x_187:
[----:B-----5:R-:W-:Y:S01]  /*6e50*/  FMUL R8, R212, UR18 ;  /* 0x00000012d4087c20 */ /* 0x020fe20008400000 */
[----:B------:R-:W-:Y:S01]  /*6e60*/  ISETP.GT.AND P2, PT, R10, 0x28, P0 ;  /* 0x000000280a00780c */ /* 0x000fe20000744270 */
[----:B------:R-:W-:Y:S02]  /*6e70*/  BSSY B1, `(.L_x_189) ;  /* 0x0000005000017945 */ /* 0x000fe40003800000 */
[----:B------:R-:W-:-:S05]  /*6e80*/  FFMA R43, R43, UR19, R8 ;  /* 0x000000132b2b7c23 */ /* 0x000fca0008000008 */
[----:B------:R0:W-:Y:S05]  /*6e90*/  @P4 STG.E desc[UR14][R104.64+0x220], R43 ;  /* 0x0002202b68004986 */ /* 0x0001ea000c10190e */
[----:B------:R-:W-:Y:S05]  /*6ea0*/  @!P2 BRA `(.L_x_190) ;  /* 0x000000000004a947 */ /* 0x000fea0003800000 */
[----:B------:R0:W5:Y:S02]  /*6eb0*/  LDG.E.LTC128B R212, desc[UR14][R166.64+0x200] ;  /* 0x0002000ea6d47981 */ /* 0x000164000c1e1920 */
.L_x_190:
[----:B------:R-:W-:Y:S05]  /*6ec0*/  BSYNC B1 ;  /* 0x0000000000017941 */ /* 0x000fea0003800000 */
.L_x_189:
[----:B0----5:R-:W-:Y:S01]  /*6ed0*/  FMUL R9, R212, UR18 ;  /* 0x00000012d4097c20 */ /* 0x021fe20008400000 */
[----:B------:R-:W-:Y:S01]  /*6ee0*/  ISETP.GT.AND P4, PT, R10, 0x29, P0 ;  /* 0x000000290a00780c */ /* 0x000fe20000784270 */
[----:B------:R-:W-:Y:S02]  /*6ef0*/  BSSY B1, `(.L_x_191) ;  /* 0x0000005000017945 */ /* 0x000fe40003800000 */
[----:B------:R-:W-:-:S05]  /*6f00*/  FFMA R9, R44, UR19, R9 ;  /* 0x000000132c097c23 */ /* 0x000fca0008000009 */
[----:B------:R0:W-:Y:S05]  /*6f10*/  @P2 STG.E desc[UR14][R102.64+0x200], R9 ;  /* 0x0002000966002986 */ /* 0x0001ea000c10190e */
[----:B------:R-:W-:Y:S05]  /*6f20*/  @!P4 BRA `(.L_x_192) ;  /* 0x000000000004c947 */ /* 0x000fea0003800000 */
[----:B------:R0:W5:Y:S02]  /*6f30*/  LDG.E.LTC128B R212, desc[UR14][R168.64+0x200] ;  /* 0x0002000ea8d47981 */ /* 0x000164000c1e1920 */
.L_x_192:
[----:B------:R-:W-:Y:S05]  /*6f40*/  BSYNC B1 ;  /* 0x0000000000017941 */ /* 0x000fea0003800000 */
.L_x_191:
[----:B-----5:R-:W-:Y:S01]  /*6f50*/  FMUL R8, R212, UR18 ;  /* 0x00000012d4087c20 */ /* 0x020fe20008400000 */
[----:B------:R-:W-:Y:S01]  /*6f60*/  ISETP.GT.AND P2, PT, R10, 0x28, P1 ;  /* 0x000000280a00780c */ /* 0x000fe20000f44270 */
[----:B------:R-:W-:Y:S02]  /*6f70*/  BSSY B1, `(.L_x_193) ;  /* 0x0000005000017945 */ /* 0x000fe40003800000 */
[----:B------:R-:W-:-:S05]  /*6f80*/  FFMA R45, R45, UR19, R8 ;  /* 0x000000132d2d7c23 */ /* 0x000fca0008000008 */
[----:B------:R0:W-:Y:S05]  /*6f90*/  @P4 STG.E desc[UR14][R108.64+0x200], R45 ;  /* 0x0002002d6c004986 */ /* 0x0001ea000c10190e */
[----:B------:R-:W-:Y:S05]  /*6fa0*/  @!P2 BRA `(.L_x_194) ;  /* 0x000000000004a947 */ /* 0x000fea0003800000 */
[----:B------:R0:W5:Y:S02]  /*6fb0*/  LDG.E.LTC128B R212, desc[UR14][R166.64+0x220] ;  /* 0x0002200ea6d47981 */ /* 0x000164000c1e1920 */
.L_x_194:
[----:B------:R-:W-:Y:S05]  /*6fc0*/  BSYNC B1 ;  /* 0x0000000000017941 */ /* 0x000fea0003800000 */
.L_x_193:
[----:B0----5:R-:W-:Y:S01]  /*6fd0*/  FMUL R9, R212, UR18 ;  /* 0x00000012d4097c20 */ /* 0x021fe20008400000 */
[----:B------:R-:W-:Y:S01]  /*6fe0*/  ISETP.GT.AND P4, PT, R10, 0x29, P1 ;  /* 0x000000290a00780c */ /* 0x000fe20000f84270 */
[----:B------:R-:W-:Y:S02]  /*6ff0*/  BSSY B1, `(.L_x_195) ;  /* 0x0000005000017945 */ /* 0x000fe40003800000 */
[----:B------:R-:W-:-:S05]  /*7000*/  FFMA R9, R46, UR19, R9 ;  /* 0x000000132e097c23 */ /* 0x000fca0008000009 */
[----:B------:R0:W-:Y:S05]  /*7010*/  @P2 STG.E desc[UR14][R102.64+0x220], R9 ;  /* 0x0002200966002986 */ /* 0x0001ea000c10190e */
[----:B------:R-:W-:Y:S05]  /*7020*/  @!P4 BRA `(.L_x_196) ;  /* 0x000000000004c947 */ /* 0x000fea0003800000 */
[----:B------:R0:W5:Y:S02]  /*7030*/  LDG.E.LTC128B R212, desc[UR14][R168.64+0x220] ;  /* 0x0002200ea8d47981 */ /* 0x000164000c1e1920 */
.L_x_196:
[----:B------:R-:W-:Y:S05]  /*7040*/  BSYNC B1 ;  /* 0x0000000000017941 */ /* 0x000fea0003800000 */
.L_x_195:
[----:B-----5:R-:W-:Y:S01]  /*7050*/  FMUL R8, R212, UR18 ;  /* 0x00000012d4087c20 */ /* 0x020fe20008400000 */
[----:B------:R-:W-:Y:S01]  /*7060*/  ISETP.GT.AND P2, PT, R10, 0x30, P0 ;  /* 0x000000300a00780c */ /* 0x000fe20000744270 */
[----:B------:R-:W-:Y:S02]  /*7070*/  BSSY B1, `(.L_x_197) ;  /* 0x0000005000017945 */ /* 0x000fe40003800000 */
[----:B------:R-:W-:-:S05]  /*7080*/  FFMA R47, R47, UR19, R8 ;  /* 0x000000132f2f7c23 */ /* 0x000fca0008000008 */
[----:B------:R0:W-:Y:S05]  /*7090*/  @P4 STG.E desc[UR14][R108.64+0x220], R47 ;  /* 0x0002202f6c004986 */ /* 0x0001ea000c10190e */
[----:B------:R-:W-:Y:S05]  /*70a0*/  @!P2 BRA `(.L_x_198) ;  /* 0x000000000004a947 */ /* 0x000fea0003800000 */
[----:B------:R0:W5:Y:S02]  /*70b0*/  LDG.E.LTC128B R212, desc[UR14][R170.64+0x200] ;  /* 0x0002000eaad47981 */ /* 0x000164000c1e1920 */
.L_x_198:
[----:B------:R-:W-:Y:S05]  /*70c0*/  BSYNC B1 ;  /* 0x0000000000017941 */ /* 0x000fea0003800000 */
.L_x_197:
[----:B0----5:R-:W-:Y:S01]  /*70d0*/  FMUL R9, R212, UR18 ;  /* 0x00000012d4097c20 */ /* 0x021fe20008400000 */
[----:B------:R-:W-:Y:S01]  /*70e0*/  ISETP.GT.AND P4, PT, R10, 0x31, P0 ;  /* 0x000000310a00780c */ /* 0x000fe20000784270 */
[----:B------:R-:W-:Y:S02]  /*70f0*/  BSSY B1, `(.L_x_199) ;  /* 0x0000005000017945 */ /* 0x000fe40003800000 */
[----:B------:R-:W-:-:S05]  /*7100*/  FFMA R9, R48, UR19, R9 ;  /* 0x0000001330097c23 */ /* 0x000fca0008000009 */
[----:B------:R0:W-:Y:S05]  /*7110*/  @P2 STG.E desc[UR14][R106.64+0x200], R9 ;  /* 0x000200096a002986 */ /* 0x0001ea000c10190e */
[----:B------:R-:W-:Y:S05]  /*7120*/  @!P4 BRA `(.L_x_200) ;  /* 0x000000000004c947 */ /* 0x000fea0003800000 */
[----:B------:R0:W5:Y:S02]  /*7130*/  LDG.E.LTC128B R212, desc[UR14][R172.64+0x200] ;  /* 0x0002000eacd47981 */ /* 0x000164000c1e1920 */
.L_x_200:
[----:B------:R-:W-:Y:S05]  /*7140*/  BSYNC B1 ;  /* 0x0000000000017941 */ /* 0x000fea0003800000 */
.L_x_199:
[----:B-----5:R-:W-:Y:S01]  /*7150*/  FMUL R8, R212, UR18 ;  /* 0x00000012d4087c20 */ /* 0x020fe20008400000 */
[----:B------:R-:W-:Y:S01]  /*7160*/  ISETP.GT.AND P2, PT, R10, 0x30, P1 ;  /* 0x000000300a00780c */ /* 0x000fe20000f44270 */
[----:B------:R-:W-:Y:S02]  /*7170*/  BSSY B1, `(.L_x_201) ;  /* 0x0000005000017945 */ /* 0x000fe40003800000 */
[----:B------:R-:W-:-:S05]  /*7180*/  FFMA R49, R49, UR19, R8 ;  /* 0x0000001331317c23 */ /* 0x000fca0008000008 */
[----:B------:R0:W-:Y:S05]  /*7190*/  @P4 STG.E desc[UR14][R112.64+0x200], R49 ;  /* 0x0002003170004986 */ /* 0x0001ea000c10190e */
[----:B------:R-:W-:Y:S05]  /*71a0*/  @!P2 BRA `(.L_x_202) ;  /* 0x000000000004a947 */ /* 0x000fea0003800000 */
[----:B------:R0:W5:Y:S02]  /*71b0*/  LDG.E.LTC128B R212, desc[UR14][R170.64+0x220] ;  /* 0x0002200eaad47981 */ /* 0x000164000c1e1920 */
.L_x_202:
[----:B------:R-:W-:Y:S05]  /*71c0*/  BSYNC B1 ;  /* 0x0000000000017941 */ /* 0x000fea0003800000 */
.L_x_201:
[----:B0----5:R-:W-:Y:S01]  /*71d0*/  FMUL R9, R212, UR18 ;  /* 0x00000012d4097c20 */ /* 0x021fe20008400000 */
[----:B------:R-:W-:Y:S01]  /*71e0*/  ISETP.GT.AND P4, PT, R10, 0x31, P1 ;  /* 0x000000310a00780c */ /* 0x000fe20000f84270 */
[----:B------:R-:W-:Y:S02]  /*71f0*/  BSSY B1, `(.L_x_203) ;  /* 0x0000005000017945 */ /* 0x000fe40003800000 */
[----:B------:R-:W-:-:S05]  /*7200*/  FFMA R9, R50, UR19, R9 ;  /* 0x0000001332097c23 */ /* 0x000fca0008000009 */
[----:B------:R0:W-:Y:S05]  /*7210*/  @P2 STG.E desc[UR14][R106.64+0x220], R9 ;  /* 0x000220096a002986 */ /* 0x0001ea000c10190e */
[----:B------:R-:W-:Y:S05]  /*7220*/  @!P4 BRA `(.L_x_204) ;  /* 0x000000000004c947 */ /* 0x000fea0003800000 */
[----:B------:R0:W5:Y:S02]  /*7230*/  LDG.E.LTC128B R212, desc[UR14][R172.64+0x220] ;  /* 0x0002200eacd47981 */ /* 0x000164000c1e1920 */
.L_x_204:
[----:B------:R-:W-:Y:S05]  /*7240*/  BSYNC B1 ;  /* 0x0000000000017941 */ /* 0x000fea0003800000 */
.L_x_203:
[----:B-----5:R-:W-:Y:S01]  /*7250*/  FMUL R8, R212, UR18 ;  /* 0x00000012d4087c20 */ /* 0x020fe20008400000 */
[----:B------:R-:W-:Y:S01]  /*7260*/  ISETP.GT.AND P2, PT, R10, 0x38, P0 ;  /* 0x000000380a00780c */ /* 0x000fe20000744270 */
[----:B------:R-:W-:Y:S02]  /*7270*/  BSSY B1, `(.L_x_205) ;  /* 0x0000005000017945 */ /* 0x000fe40003800000 */
[----:B------:R-:W-:-:S05]  /*7280*/  FFMA R51, R51, UR19, R8 ;  /* 0x0000001333337c23 */ /* 0x000fca0008000008 */
[----:B------:R0:W-:Y:S05]  /*7290*/  @P4 STG.E desc[UR14][R112.64+0x220], R51 ;  /* 0x0002203370004986 */ /* 0x0001ea000c10190e */
[----:B------:R-:W-:Y:S05]  /*72a0*/  @!P2 BRA `(.L_x_206) ;  /* 0x000000000004a947 */ /* 0x000fea0003800000 */
[----:B------:R0:W5:Y:S02]  /*72b0*/  LDG.E.LTC128B R212, desc[UR14][R174.64+0x200] ;  /* 0x0002000eaed47981 */ /* 0x000164000c1e1920 */
.L_x_206:
[----:B------:R-:W-:Y:S05]  /*72c0*/  BSYNC B1 ;  /* 0x0000000000017941 */ /* 0x000fea0003800000 */
.L_x_205:
[----:B0----5:R-:W-:Y:S01]  /*72d0*/  FMUL R9, R212, UR18 ;  /* 0x00000012d4097c20 */ /* 0x021fe20008400000 */
[----:B------:R-:W-:Y:S01]  /*72e0*/  ISETP.GT.AND P4, PT, R10, 0x39, P0 ;  /* 0x000000390a00780c */ /* 0x000fe20000784270 */
[----:B------:R-:W-:Y:S02]  /*72f0*/  BSSY B1, `(.L_x_207) ;  /* 0x0000005000017945 */ /* 0x000fe40003800000 */
[----:B------:R-:W-:-:S05]  /*7300*/  FFMA R9, R52, UR19, R9 ;  /* 0x0000001334097c23 */ /* 0x000fca0008000009 */
[----:B------:R0:W-:Y:S05]  /*7310*/  @P2 STG.E desc[UR14][R110.64+0x200], R9 ;  /* 0x000200096e002986 */ /* 0x0001ea000c10190e */
[----:B------:R-:W-:Y:S05]  /*7320*/  @!P4 BRA `(.L_x_208) ;  /* 0x000000000004c947 */ /* 0x000fea0003800000 */
[----:B------:R0:W5:Y:S02]  /*7330*/  LDG.E.LTC128B R212, desc[UR14][R176.64+0x200] ;  /* 0x0002000eb0d47981 */ /* 0x000164000c1e1920 */
.L_x_208:
[----:B------:R-:W-:Y:S05]  /*7340*/  BSYNC B1 ;  /* 0x0000000000017941 */ /* 0x000fea0003800000 */
.L_x_207:
[----:B-----5:R-:W-:Y:S01]  /*7350*/  FMUL R8, R212, UR18 ;  /* 0x00000012d4087c20 */ /* 0x020fe20008400000 */
[----:B------:R-:W-:Y:S01]  /*7360*/  ISETP.GT.AND P2, PT, R10, 0x38, P1 ;  /* 0x000000380a00780c */ /* 0x000fe20000f44270 */
[----:B------:R-:W-:Y:S02]  /*7370*/  BSSY B1, `(.L_x_209) ;  /* 0x0000005000017945 */ /* 0x000fe40003800000 */
[----:B------:R-:W-:-:S05]  /*7380*/  FFMA R53, R53, UR19, R8 ;  /* 0x0000001335357c23 */ /* 0x000fca0008000008 */
[----:B------:R0:W-:Y:S05]  /*7390*/  @P4 STG.E desc[UR14][R116.64+0x200], R53 ;  /* 0x0002003574004986 */ /* 0x0001ea000c10190e */
[----:B------:R-:W-:Y:S05]  /*73a0*/  @!P2 BRA `(.L_x_210) ;  /* 0x000000000004a947 */ /* 0x000fea0003800000 */
[----:B------:R0:W5:Y:S02]  /*73b0*/  LDG.E.LTC128B R212, desc[UR14][R174.64+0x220] ;  /* 0x0002200eaed47981 */ /* 0x000164000c1e1920 */
.L_x_210:
[----:B------:R-:W-:Y:S05]  /*73c0*/  BSYNC B1 ;  /* 0x0000000000017941 */ /* 0x000fea0003800000 */
.L_x_209:
[----:B0----5:R-:W-:Y:S01]  /*73d0*/  FMUL R9, R212, UR18 ;  /* 0x00000012d4097c20 */ /* 0x021fe20008400000 */
[----:B------:R-:W-:Y:S01]  /*73e0*/  ISETP.GT.AND P4, PT, R10, 0x39, P1 ;  /* 0x000000390a00780c */ /* 0x000fe20000f84270 */
[----:B------:R-:W-:Y:S02]  /*73f0*/  BSSY B1, `(.L_x_211) ;  /* 0x0000005000017945 */ /* 0x000fe40003800000 */
[----:B------:R-:W-:-:S05]  /*7400*/  FFMA R9, R54, UR19, R9 ;  /* 0x0000001336097c23 */ /* 0x000fca0008000009 */
[----:B------:R0:W-:Y:S05]  /*7410*/  @P2 STG.E desc[UR14][R110.64+0x220], R9 ;  /* 0x000220096e002986 */ /* 0x0001ea000c10190e */
[----:B------:R-:W-:Y:S05]  /*7420*/  @!P4 BRA `(.L_x_212) ;  /* 0x000000000004c947 */ /* 0x000fea0003800000 */
[----:B------:R0:W5:Y:S02]  /*7430*/  LDG.E.LTC128B R212, desc[UR14][R176.64+0x220] ;  /* 0x0002200eb0d47981 */ /* 0x000164000c1e1920 */
.L_x_212:
[----:B------:R-:W-:Y:S05]  /*7440*/  BSYNC B1 ;  /* 0x0000000000017941 */ /* 0x000fea0003800000 */
.L_x_211:
[----:B-----5:R-:W-:Y:S01]  /*7450*/  FMUL R8, R212, UR18 ;  /* 0x00000012d4087c20 */ /* 0x020fe20008400000 */
[----:B------:R-:W-:Y:S01]  /*7460*/  ISETP.GT.AND P2, PT, R10, 0x40, P0 ;  /* 0x000000400a00780c */ /* 0x000fe20000744270 */
[----:B------:R-:W-:Y:S02]  /*7470*/  BSSY B1, `(.L_x_213) ;  /* 0x0000005000017945 */ /* 0x000fe40003800000 */
[----:B------:R-:W-:-:S05]  /*7480*/  FFMA R55, R55, UR19, R8 ;  /* 0x0000001337377c23 */ /* 0x000fca0008000008 */
[----:B------:R0:W-:Y:S05]  /*7490*/  @P4 STG.E desc[UR14][R116.64+0x220], R55 ;  /* 0x0002203774004986 */ /* 0x0001ea000c10190e */
[----:B------:R-:W-:Y:S05]  /*74a0*/  @!P2 BRA `(.L_x_214) ;  /* 0x000000000004a947 */ /* 0x000fea0003800000 */
[----:B------:R0:W5:Y:S02]  /*74b0*/  LDG.E.LTC128B R212, desc[UR14][R178.64+0x200] ;  /* 0x0002000eb2d47981 */ /* 0x000164000c1e1920 */
.L_x_214:
[----:B------:R-:W-:Y:S05]  /*74c0*/  BSYNC B1 ;  /* 0x0000000000017941 */ /* 0x000fea0003800000 */
.L_x_213:
[----:B0----5:R-:W-:Y:S01]  /*74d0*/  FMUL R9, R212, UR18 ;  /* 0x00000012d4097c20 */ /* 0x021fe20008400000 */
[----:B------:R-:W-:Y:S01]  /*74e0*/  ISETP.GT.AND P4, PT, R10, 0x41, P0 ;  /* 0x000000410a00780c */ /* 0x000fe20000784270 */
[----:B------:R-:W-:Y:S02]  /*74f0*/  BSSY B1, `(.L_x_215) ;  /* 0x0000005000017945 */ /* 0x000fe40003800000 */
[----:B------:R-:W-:-:S05]  /*7500*/  FFMA R9, R56, UR19, R9 ;  /* 0x0000001338097c23 */ /* 0x000fca0008000009 */
[----:B------:R0:W-:Y:S05]  /*7510*/  @P2 STG.E desc[UR14][R114.64+0x200], R9 ;  /* 0x0002000972002986 */ /* 0x0001ea000c10190e */
[----:B------:R-:W-:Y:S05]  /*7520*/  @!P4 BRA `(.L_x_216) ;  /* 0x000000000004c947 */ /* 0x000fea0003800000 */
[----:B------:R0:W5:Y:S02]  /*7530*/  LDG.E.LTC128B R212, desc[UR14][R180.64+0x200] ;  /* 0x0002000eb4d47981 */ /* 0x000164000c1e1920 */
.L_x_216:
[----:B------:R-:W-:Y:S05]  /*7540*/  BSYNC B1 ;  /* 0x0000000000017941 */ /* 0x000fea0003800000 */
.L_x_215:
[----:B-----5:R-:W-:Y:S01]  /*7550*/  FMUL R8, R212, UR18 ;  /* 0x00000012d4087c20 */ /* 0x020fe20008400000 */
[----:B------:R-:W-:Y:S01]  /*7560*/  ISETP.GT.AND P2, PT, R10, 0x40, P1 ;  /* 0x000000400a00780c */ /* 0x000fe20000f44270 */
[----:B------:R-:W-:Y:S02]  /*7570*/  BSSY B1, `(.L_x_217) ;  /* 0x0000005000017945 */ /* 0x000fe40003800000 */
[----:B------:R-:W-:-:S05]  /*7580*/  FFMA R57, R57, UR19, R8 ;  /* 0x0000001339397c23 */ /* 0x000fca0008000008 */
[----:B------:R0:W-:Y:S05]  /*7590*/  @P4 STG.E desc[UR14][R120.64+0x200], R57 ;  /* 0x0002003978004986 */ /* 0x0001ea000c10190e */
[----:B------:R-:W-:Y:S05]  /*75a0*/  @!P2 BRA `(.L_x_218) ;  /* 0x000000000004a947 */ /* 0x000fea0003800000 */
[----:B------:R0:W5:Y:S02]  /*75b0*/  LDG.E.LTC128B R212, desc[UR14][R178.64+0x220] ;  /* 0x0002200eb2d47981 */ /* 0x000164000c1e1920 */
.L_x_218:
[----:B------:R-:W-:Y:S05]  /*75c0*/  BSYNC B1 ;  /* 0x0000000000017941 */ /* 0x000fea0003800000 */
.L_x_217:
[----:B0----5:R-:W-:Y:S01]  /*75d0*/  FMUL R9, R212, UR18 ;  /* 0x00000012d4097c20 */ /* 0x021fe20008400000 */
[----:B------:R-:W-:Y:S01]  /*75e0*/  ISETP.GT.AND P4, PT, R10, 0x41, P1 ;  /* 0x000000410a00780c */ /* 0x000fe20000f84270 */
[----:B------:R-:W-:Y:S02]  /*75f0*/  BSSY B1, `(.L_x_219) ;  /* 0x0000005000017945 */ /* 0x000fe40003800000 */
[----:B------:R-:W-:-:S05]  /*7600*/  FFMA R9, R58, UR19, R9 ;  /* 0x000000133a097c23 */ /* 0x000fca0008000009 */
[----:B------:R0:W-:Y:S05]  /*7610*/  @P2 STG.E desc[UR14][R114.64+0x220], R9 ;  /* 0x0002200972002986 */ /* 0x0001ea000c10190e */
[----:B------:R-:W-:Y:S05]  /*7620*/  @!P4 BRA `(.L_x_220) ;  /* 0x000000000004c947 */ /* 0x000fea0003800000 */
[----:B------:R0:W5:Y:S02]  /*7630*/  LDG.E.LTC128B R212, desc[UR14][R180.64+0x220] ;  /* 0x0002200eb4d47981 */ /* 0x000164000c1e1920 */
.L_x_220:
[----:B------:R-:W-:Y:S05]  /*7640*/  BSYNC B1 ;  /* 0x0000000000017941 */ /* 0x000fea0003800000 */
.L_x_219:
[----:B-----5:R-:W-:Y:S01]  /*7650*/  FMUL R8, R212, UR18 ;  /* 0x00000012d4087c20 */ /* 0x020fe20008400000 */
[----:B------:R-:W-:Y:S01]  /*7660*/  ISETP.GT.AND P2, PT, R10, 0x48, P0 ;  /* 0x000000480a00780c */ /* 0x000fe20000744270 */
[----:B------:R-:W-:Y:S02]  /*7670*/  BSSY B1, `(.L_x_221) ;  /* 0x0000005000017945 */ /* 0x000fe40003800000 */
[----:B------:R-:W-:-:S05]  /*7680*/  FFMA R59, R59, UR19, R8 ;  /* 0x000000133b3b7c23 */ /* 0x000fca0008000008 */
[----:B------:R0:W-:Y:S05]  /*7690*/  @P4 STG.E desc[UR14][R120.64+0x220], R59 ;  /* 0x0002203b78004986 */ /* 0x0001ea000c10190e */
[----:B------:R-:W-:Y:S05]  /*76a0*/  @!P2 BRA `(.L_x_222) ;  /* 0x000000000004a947 */ /* 0x000fea0003800000 */
[----:B------:R0:W5:Y:S02]  /*76b0*/  LDG.E.LTC128B R212, desc[UR14][R182.64+0x200] ;  /* 0x0002000eb6d47981 */ /* 0x000164000c1e1920 */
.L_x_222:
[----:B------:R-:W-:Y:S05]  /*76c0*/  BSYNC B1 ;  /* 0x0000000000017941 */ /* 0x000fea0003800000 */
.L_x_221:
[----:B0----5:R-:W-:Y:S01]  /*76d0*/  FMUL R9, R212, UR18 ;  /* 0x00000012d4097c20 */ /* 0x021fe20008400000 */
[----:B------:R-:W-:Y:S01]  /*76e0*/  ISETP.GT.AND P4, PT, R10, 0x49, P0 ;  /* 0x000000490a00780c */ /* 0x000fe20000784270 */
[----:B------:R-:W-:Y:S02]  /*76f0*/  BSSY B1, `(.L_x_223) ;  /* 0x0000005000017945 */ /* 0x000fe40003800000 */
[----:B------:R-:W-:-:S05]  /*7700*/  FFMA R9, R60, UR19, R9 ;  /* 0x000000133c097c23 */ /* 0x000fca0008000009 */
[----:B------:R0:W-:Y:S05]  /*7710*/  @P2 STG.E desc[UR14][R118.64+0x200], R9 ;  /* 0x0002000976002986 */ /* 0x0001ea000c10190e */
[----:B------:R-:W-:Y:S05]  /*7720*/  @!P4 BRA `(.L_x_224) ;  /* 0x000000000004c947 */ /* 0x000fea0003800000 */
[----:B------:R0:W5:Y:S02]  /*7730*/  LDG.E.LTC128B R212, desc[UR14][R184.64+0x200] ;  /* 0x0002000eb8d47981 */ /* 0x000164000c1e1920 */
.L_x_224:
[----:B------:R-:W-:Y:S05]  /*7740*/  BSYNC B1 ;  /* 0x0000000000017941 */ /* 0x000fea0003800000 */
.L_x_223:
[----:B-----5:R-:W-:Y:S01]  /*7750*/  FMUL R8, R212, UR18 ;  /* 0x00000012d4087c20 */ /* 0x020fe20008400000 */
[----:B------:R-:W-:Y:S01]  /*7760*/  ISETP.GT.AND P2, PT, R10, 0x48, P1 ;  /* 0x000000480a00780c */ /* 0x000fe20000f44270 */
[----:B------:R-:W-:Y:S02]  /*7770*/  BSSY B1, `(.L_x_225) ;  /* 0x0000005000017945 */ /* 0x000fe40003800000 */
[----:B------:R-:W-:-:S05]  /*7780*/  FFMA R61, R61, UR19, R8 ;  /* 0x000000133d3d7c23 */ /* 0x000fca0008000008 */
[----:B------:R0:W-:Y:S05]  /*7790*/  @P4 STG.E desc[UR14][R124.64+0x200], R61 ;  /* 0x0002003d7c004986 */ /* 0x0001ea000c10190e */
[----:B------:R-:W-:Y:S05]  /*77a0*/  @!P2 BRA `(.L_x_226) ;  /* 0x000000000004a947 */ /* 0x000fea0003800000 */
[----:B------:R0:W5:Y:S02]  /*77b0*/  LDG.E.LTC128B R212, desc[UR14][R182.64+0x220] ;  /* 0x0002200eb6d47981 */ /* 0x000164000c1e1920 */
.L_x_226:
[----:B------:R-:W-:Y:S05]  /*77c0*/  BSYNC B1 ;  /* 0x0000000000017941 */ /* 0x000fea0003800000 */
.L_x_225:
[----:B0----5:R-:W-:Y:S01]  /*77d0*/  FMUL R9, R212, UR18 ;  /* 0x00000012d4097c20 */ /* 0x021fe20008400000 */
[----:B------:R-:W-:Y:S01]  /*77e0*/  ISETP.GT.AND P4, PT, R10, 0x49, P1 ;  /* 0x000000490a00780c */ /* 0x000fe20000f84270 */
[----:B------:R-:W-:Y:S02]  /*77f0*/  BSSY B1, `(.L_x_227) ;  /* 0x0000005000017945 */ /* 0x000fe40003800000 */
[----:B------:R-:W-:-:S05]  /*7800*/  FFMA R9, R62, UR19, R9 ;  /* 0x000000133e097c23 */ /* 0x000fca0008000009 */
[----:B------:R0:W-:Y:S05]  /*7810*/  @P2 STG.E desc[UR14][R118.64+0x220], R9 ;  /* 0x0002200976002986 */ /* 0x0001ea000c10190e */
[----:B------:R-:W-:Y:S05]  /*7820*/  @!P4 BRA `(.L_x_228) ;  /* 0x000000000004c947 */ /* 0x000fea0003800000 */
[----:B------:R0:W5:Y:S02]  /*7830*/  LDG.E.LTC128B R212, desc[UR14][R184.64+0x220] ;  /* 0x0002200eb8d47981 */ /* 0x000164000c1e1920 */
.L_x_228:
[----:B------:R-:W-:Y:S05]  /*7840*/  BSYNC B1 ;  /* 0x0000000000017941 */ /* 0x000fea0003800000 */
.L_x_227:
[----:B-----5:R-:W-:Y:S01]  /*7850*/  FMUL R8, R212, UR18 ;  /* 0x00000012d4087c20 */ /* 0x020fe20008400000 */
[----:B------:R-:W-:Y:S01]  /*7860*/  ISETP.GT.AND P2, PT, R10, 0x50, P0 ;  /* 0x000000500a00780c */ /* 0x000fe20000744270 */
[----:B------:R-:W-:Y:S02]  /*7870*/  BSSY B1, `(.L_x_229) ;  /* 0x0000005000017945 */ /* 0x000fe40003800000 */
[----:B------:R-:W-:-:S05]  /*7880*/  FFMA R63, R63, UR19, R8 ;  /* 0x000000133f3f7c23 */ /* 0x000fca0008000008 */
[----:B------:R0:W-:Y:S05]  /*7890*/  @P4 STG.E desc[UR14][R124.64+0x220], R63 ;  /* 0x0002203f7c004986 */ /* 0x0001ea000c10190e */
[----:B------:R-:W-:Y:S05]  /*78a0*/  @!P2 BRA `(.L_x_230) ;  /* 0x000000000004a947 */ /* 0x000fea0003800000 */
[----:B------:R0:W5:Y:S02]  /*78b0*/  LDG.E.LTC128B R212, desc[UR14][R186.64+0x200] ;  /* 0x0002000ebad47981 */ /* 0x000164000c1e1920 */
.L_x_230:
[----:B------:R-:W-:Y:S05]  /*78c0*/  BSYNC B1 ;  /* 0x0000000000017941 */ /* 0x000fea0003800000 */
.L_x_229:
[----:B0----5:R-:W-:Y:S01]  /*78d0*/  FMUL R9, R212, UR18 ;  /* 0x00000012d4097c20 */ /* 0x021fe20008400000 */
[----:B------:R-:W-:Y:S01]  /*78e0*/  ISETP.GT.AND P4, PT, R10, 0x51, P0 ;  /* 0x000000510a00780c */ /* 0x000fe20000784270 */
[----:B------:R-:W-:Y:S02]  /*78f0*/  BSSY B1, `(.L_x_231) ;  /* 0x0000005000017945 */ /* 0x000fe40003800000 */
[----:B------:R-:W-:-:S05]  /*7900*/  FFMA R9, R64, UR19, R9 ;  /* 0x0000001340097c23 */ /* 0x000fca0008000009 */
[----:B------:R0:W-:Y:S05]  /*7910*/  @P2 STG.E desc[UR14][R122.64+0x200], R9 ;  /* 0x000200097a002986 */ /* 0x0001ea000c10190e */
[----:B------:R-:W-:Y:S05]  /*7920*/  @!P4 BRA `(.L_x_232) ;  /* 0x000000000004c947 */ /* 0x000fea0003800000 */
[----:B------:R0:W5:Y:S02]  /*7930*/  LDG.E.LTC128B R212, desc[UR14][R188.64+0x200] ;  /* 0x0002000ebcd47981 */ /* 0x000164000c1e1920 */
.L_x_232:
[----:B------:R-:W-:Y:S05]  /*7940*/  BSYNC B1 ;  /* 0x0000000000017941 */ /* 0x000fea0003800000 */
.L_x_231:
[----:B-----5:R-:W-:Y:S01]  /*7950*/  FMUL R8, R212, UR18 ;  /* 0x00000012d4087c20 */ /* 0x020fe20008400000 */
[----:B------:R-:W-:Y:S01]  /*7960*/  ISETP.GT.AND P2, PT, R10, 0x50, P1 ;  /* 0x000000500a00780c */ /* 0x000fe20000f44270 */
[----:B------:R-:W-:Y:S02]  /*7970*/  BSSY B1, `(.L_x_233) ;  /* 0x0000005000017945 */ /* 0x000fe40003800000 */
[----:B------:R-:W-:-:S05]  /*7980*/  FFMA R65, R65, UR19, R8 ;  /* 0x0000001341417c23 */ /* 0x000fca0008000008 */
[----:B------:R0:W-:Y:S05]  /*7990*/  @P4 STG.E desc[UR14][R128.64+0x200], R65 ;  /* 0x0002004180004986 */ /* 0x0001ea000c10190e */
[----:B------:R-:W-:Y:S05]  /*79a0*/  @!P2 BRA `(.L_x_234) ;  /* 0x000000000004a947 */ /* 0x000fea0003800000 */
[----:B------:R0:W5:Y:S02]  /*79b0*/  LDG.E.LTC128B R212, desc[UR14][R186.64+0x220] ;  /* 0x0002200ebad47981 */ /* 0x000164000c1e1920 */
.L_x_234:
[----:B------:R-:W-:Y:S05]  /*79c0*/  BSYNC B1 ;  /* 0x0000000000017941 */ /* 0x000fea0003800000 */
.L_x_233:
[----:B0----5:R-:W-:Y:S01]  /*79d0*/  FMUL R9, R212, UR18 ;  /* 0x00000012d4097c20 */ /* 0x021fe20008400000 */
[----:B------:R-:W-:Y:S01]  /*79e0*/  ISETP.GT.AND P4, PT, R10, 0x51, P1 ;  /* 0x000000510a00780c */ /* 0x000fe20000f84270 */
[----:B------:R-:W-:Y:S02]  /*79f0*/  BSSY B1, `(.L_x_235) ;  /* 0x0000005000017945 */ /* 0x000fe40003800000 */
[----:B------:R-:W-:-:S05]  /*7a00*/  FFMA R9, R66, UR19, R9 ;  /* 0x0000001342097c23 */ /* 0x000fca0008000009 */
[----:B------:R0:W-:Y:S05]  /*7a10*/  @P2 STG.E desc[UR14][R122.64+0x220], R9 ;  /* 0x000220097a002986 */ /* 0x0001ea000c10190e */
[----:B------:R-:W-:Y:S05]  /*7a20*/  @!P4 BRA `(.L_x_236) ;  /* 0x000000000004c947 */ /* 0x000fea0003800000 */
[----:B------:R0:W5:Y:S02]  /*7a30*/  LDG.E.LTC128B R212, desc[UR14][R188.64+0x220] ;  /* 0x0002200ebcd47981 */ /* 0x000164000c1e1920 */
.L_x_236:
[----:B------:R-:W-:Y:S05]  /*7a40*/  BSYNC B1 ;  /* 0x0000000000017941 */ /* 0x000fea0003800000 */
.L_x_235:
[----:B-----5:R-:W-:Y:S01]  /*7a50*/  FMUL R8, R212, UR18 ;  /* 0x00000012d4087c20 */ /* 0x020fe20008400000 */
[----:B------:R-:W-:Y:S01]  /*7a60*/  ISETP.GT.AND P2, PT, R10, 0x58, P0 ;  /* 0x000000580a00780c */ /* 0x000fe20000744270 */
[----:B------:R-:W-:Y:S02]  /*7a70*/  BSSY B1, `(.L_x_237) ;  /* 0x0000005000017945 */ /* 0x000fe40003800000 */
[----:B------:R-:W-:-:S05]  /*7a80*/  FFMA R67, R67, UR19, R8 ;  /* 0x0000001343437c23 */ /* 0x000fca0008000008 */
[----:B------:R0:W-:Y:S05]  /*7a90*/  @P4 STG.E desc[UR14][R128.64+0x220], R67 ;  /* 0x0002204380004986 */ /* 0x0001ea000c10190e */
[----:B------:R-:W-:Y:S05]  /*7aa0*/  @!P2 BRA `(.L_x_238) ;  /* 0x000000000004a947 */ /* 0x000fea0003800000 */
[----:B------:R0:W5:Y:S02]  /*7ab0*/  LDG.E.LTC128B R212, desc[UR14][R190.64+0x200] ;  /* 0x0002000ebed47981 */ /* 0x000164000c1e1920 */
.L_x_238:
[----:B------:R-:W-:Y:S05]  /*7ac0*/  BSYNC B1 ;  /* 0x0000000000017941 */ /* 0x000fea0003800000 */
.L_x_237:
[----:B0----5:R-:W-:Y:S01]  /*7ad0*/  FMUL R9, R212, UR18 ;  /* 0x00000012d4097c20 */ /* 0x021fe20008400000 */
[----:B------:R-:W-:Y:S01]  /*7ae0*/  ISETP.GT.AND P4, PT, R10, 0x59, P0 ;  /* 0x000000590a00780c */ /* 0x000fe20000784270 */
[----:B------:R-:W-:Y:S02]  /*7af0*/  BSSY B1, `(.L_x_239) ;  /* 0x0000005000017945 */ /* 0x000fe40003800000 */
[----:B------:R-:W-:-:S05]  /*7b00*/  FFMA R9, R68, UR19, R9 ;  /* 0x0000001344097c23 */ /* 0x000fca0008000009 */
[----:B------:R0:W-:Y:S05]  /*7b10*/  @P2 STG.E desc[UR14][R126.64+0x200], R9 ;  /* 0x000200097e002986 */ /* 0x0001ea000c10190e */
[----:B------:R-:W-:Y:S05]  /*7b20*/  @!P4 BRA `(.L_x_240) ;  /* 0x000000000004c947 */ /* 0x000fea0003800000 */
[----:B------:R0:W5:Y:S02]  /*7b30*/  LDG.E.LTC128B R212, desc[UR14][R192.64+0x200] ;  /* 0x0002000ec0d47981 */ /* 0x000164000c1e1920 */
.L_x_240:
[----:B------:R-:W-:Y:S05]  /*7b40*/  BSYNC B1 ;  /* 0x0000000000017941 */ /* 0x000fea0003800000 */
.L_x_239:
[----:B-----5:R-:W-:Y:S01]  /*7b50*/  FMUL R8, R212, UR18 ;  /* 0x00000012d4087c20 */ /* 0x020fe20008400000 */
[----:B------:R-:W-:Y:S01]  /*7b60*/  ISETP.GT.AND P2, PT, R10, 0x58, P1 ;  /* 0x000000580a00780c */ /* 0x000fe20000f44270 */
[----:B------:R-:W-:Y:S02]  /*7b70*/  BSSY B1, `(.L_x_241) ;  /* 0x0000005000017945 */ /* 0x000fe40003800000 */
[----:B------:R-:W-:-:S05]  /*7b80*/  FFMA R69, R69, UR19, R8 ;  /* 0x0000001345457c23 */ /* 0x000fca0008000008 */
[----:B------:R0:W-:Y:S05]  /*7b90*/  @P4 STG.E desc[UR14][R132.64+0x200], R69 ;  /* 0x0002004584004986 */ /* 0x0001ea000c10190e */
[----:B------:R-:W-:Y:S05]  /*7ba0*/  @!P2 BRA `(.L_x_242) ;  /* 0x000000000004a947 */ /* 0x000fea0003800000 */
[----:B------:R0:W5:Y:S02]  /*7bb0*/  LDG.E.LTC128B R212, desc[UR14][R190.64+0x220] ;  /* 0x0002200ebed47981 */ /* 0x000164000c1e1920 */
.L_x_242:
[----:B------:R-:W-:Y:S05]  /*7bc0*/  BSYNC B1 ;  /* 0x0000000000017941 */ /* 0x000fea0003800000 */
.L_x_241:
[----:B0----5:R-:W-:Y:S01]  /*7bd0*/  FMUL R9, R212, UR18 ;  /* 0x00000012d4097c20 */ /* 0x021fe20008400000 */
[----:B------:R-:W-:Y:S01]  /*7be0*/  ISETP.GT.AND P4, PT, R10, 0x59, P1 ;  /* 0x000000590a00780c */ /* 0x000fe20000f84270 */
[----:B------:R-:W-:Y:S02]  /*7bf0*/  BSSY B1, `(.L_x_243) ;  /* 0x0000005000017945 */ /* 0x000fe40003800000 */
[----:B------:R-:W-:-:S05]  /*7c00*/  FFMA R9, R70, UR19, R9 ;  /* 0x0000001346097c23 */ /* 0x000fca0008000009 */
[----:B------:R0:W-:Y:S05]  /*7c10*/  @P2 STG.E desc[UR14][R126.64+0x220], R9 ;  /* 0x000220097e002986 */ /* 0x0001ea000c10190e */
[----:B------:R-:W-:Y:S05]  /*7c20*/  @!P4 BRA `(.L_x_244) ;  /* 0x000000000004c947 */ /* 0x000fea0003800000 */
[----:B------:R0:W5:Y:S02]  /*7c30*/  LDG.E.LTC128B R212, desc[UR14][R192.64+0x220] ;  /* 0x0002200ec0d47981 */ /* 0x000164000c1e1920 */
.L_x_244:
[----:B------:R-:W-:Y:S05]  /*7c40*/  BSYNC B1 ;  /* 0x0000000000017941 */ /* 0x000fea0003800000 */
.L_x_243:
[----:B-----5:R-:W-:Y:S01]  /*7c50*/  FMUL R8, R212, UR18 ;  /* 0x00000012d4087c20 */ /* 0x020fe20008400000 */
[----:B------:R-:W-:Y:S01]  /*7c60*/  ISETP.GT.AND P2, PT, R10, 0x60, P0 ;  /* 0x000000600a00780c */ /* 0x000fe20000744270 */
[----:B------:R-:W-:Y:S02]  /*7c70*/  BSSY B1, `(.L_x_245) ;  /* 0x0000005000017945 */ /* 0x000fe40003800000 */
[----:B------:R-:W-:-:S05]  /*7c80*/  FFMA R71, R71, UR19, R8 ;  /* 0x0000001347477c23 */ /* 0x000fca0008000008 */
[----:B------:R0:W-:Y:S05]  /*7c90*/  @P4 STG.E desc[UR14][R132.64+0x220], R71 ;  /* 0x0002204784004986 */ /* 0x0001ea000c10190e */
[----:B------:R-:W-:Y:S05]  /*7ca0*/  @!P2 BRA `(.L_x_246) ;  /* 0x000000000004a947 */ /* 0x000fea0003800000 */
[----:B------:R0:W5:Y:S02]  /*7cb0*/  LDG.E.LTC128B R212, desc[UR14][R194.64+0x200] ;  /* 0x0002000ec2d47981 */ /* 0x000164000c1e1920 */
.L_x_246:
[----:B------:R-:W-:Y:S05]  /*7cc0*/  BSYNC B1 ;  /* 0x0000000000017941 */ /* 0x000fea0003800000 */
.L_x_245:
[----:B0----5:R-:W-:Y:S01]  /*7cd0*/  FMUL R9, R212, UR18 ;  /* 0x00000012d4097c20 */ /* 0x021fe20008400000 */
[----:B------:R-:W-:Y:S01]  /*7ce0*/  ISETP.GT.AND P4, PT, R10, 0x61, P0 ;  /* 0x000000610a00780c */ /* 0x000fe20000784270 */
[----:B------:R-:W-:Y:S02]  /*7cf0*/  BSSY B1, `(.L_x_247) ;  /* 0x0000005000017945 */ /* 0x000fe40003800000 */
[----:B------:R-:W-:-:S05]  /*7d00*/  FFMA R9, R72, UR19, R9 ;  /* 0x0000001348097c23 */ /* 0x000fca0008000009 */
[----:B------:R0:W-:Y:S05]  /*7d10*/  @P2 STG.E desc[UR14][R130.64+0x200], R9 ;  /* 0x0002000982002986 */ /* 0x0001ea000c10190e */
[----:B------:R-:W-:Y:S05]  /*7d20*/  @!P4 BRA `(.L_x_248) ;  /* 0x000000000004c947 */ /* 0x000fea0003800000 */
[----:B------:R0:W5:Y:S02]  /*7d30*/  LDG.E.LTC128B R212, desc[UR14][R196.64+0x200] ;  /* 0x0002000ec4d47981 */ /* 0x000164000c1e1920 */
.L_x_248:
[----:B------:R-:W-:Y:S05]  /*7d40*/  BSYNC B1 ;  /* 0x0000000000017941 */ /* 0x000fea0003800000 */
.L_x_247:
[----:B-----5:R-:W-:Y:S01]  /*7d50*/  FMUL R8, R212, UR18 ;  /* 0x00000012d4087c20 */ /* 0x020fe20008400000 */
[----:B------:R-:W-:Y:S01]  /*7d60*/  ISETP.GT.AND P2, PT, R10, 0x60, P1 ;  /* 0x000000600a00780c */ /* 0x000fe20000f44270 */
[----:B------:R-:W-:Y:S02]  /*7d70*/  BSSY B1, `(.L_x_249) ;  /* 0x0000005000017945 */ /* 0x000fe40003800000 */
[----:B------:R-:W-:-:S05]  /*7d80*/  FFMA R73, R73, UR19, R8 ;  /* 0x0000001349497c23 */ /* 0x000fca0008000008 */
[----:B------:R0:W-:Y:S05]  /*7d90*/  @P4 STG.E desc[UR14][R136.64+0x200], R73 ;  /* 0x0002004988004986 */ /* 0x0001ea000c10190e */
[----:B------:R-:W-:Y:S05]  /*7da0*/  @!P2 BRA `(.L_x_250) ;  /* 0x000000000004a947 */ /* 0x000fea0003800000 */
[----:B------:R0:W5:Y:S02]  /*7db0*/  LDG.E.LTC128B R212, desc[UR14][R194.64+0x220] ;  /* 0x0002200ec2d47981 */ /* 0x000164000c1e1920 */
.L_x_250:
[----:B------:R-:W-:Y:S05]  /*7dc0*/  BSYNC B1 ;  /* 0x0000000000017941 */ /* 0x000fea0003800000 */
.L_x_249:
[----:B0----5:R-:W-:Y:S01]  /*7dd0*/  FMUL R9, R212, UR18 ;  /* 0x00000012d4097c20 */ /* 0x021fe20008400000 */
[----:B------:R-:W-:Y:S01]  /*7de0*/  ISETP.GT.AND P4, PT, R10, 0x61, P1 ;  /* 0x000000610a00780c */ /* 0x000fe20000f84270 */
[----:B------:R-:W-:Y:S02]  /*7df0*/  BSSY B1, `(.L_x_251) ;  /* 0x0000005000017945 */ /* 0x000fe40003800000 */
[----:B------:R-:W-:-:S05]  /*7e00*/  FFMA R9, R74, UR19, R9 ;  /* 0x000000134a097c23 */ /* 0x000fca0008000009 */
[----:B------:R0:W-:Y:S05]  /*7e10*/  @P2 STG.E desc[UR14][R130.64+0x220], R9 ;  /* 0x0002200982002986 */ /* 0x0001ea000c10190e */
[----:B------:R-:W-:Y:S05]  /*7e20*/  @!P4 BRA `(.L_x_252) ;  /* 0x000000000004c947 */ /* 0x000fea0003800000 */
[----:B------:R0:W5:Y:S02]  /*7e30*/  LDG.E.LTC128B R212, desc[UR14][R196.64+0x220] ;  /* 0x0002200ec4d47981 */ /* 0x000164000c1e1920 */
.L_x_252:
[----:B------:R-:W-:Y:S05]  /*7e40*/  BSYNC B1 ;  /* 0x0000000000017941 */ /* 0x000fea0003800000 */
.L_x_251:
[----:B-----5:R-:W-:Y:S01]  /*7e50*/  FMUL R8, R212, UR18 ;  /* 0x00000012d4087c20 */ /* 0x020fe20008400000 */
[----:B------:R-:W-:Y:S01]  /*7e60*/  ISETP.GT.AND P2, PT, R10, 0x68, P0 ;  /* 0x000000680a00780c */ /* 0x000fe20000744270 */
[----:B------:R-:W-:Y:S02]  /*7e70*/  BSSY B1, `(.L_x_253) ;  /* 0x0000005000017945 */ /* 0x000fe40003800000 */
[----:B------:R-:W-:-:S05]  /*7e80*/  FFMA R75, R75, UR19, R8 ;  /* 0x000000134b4b7c23 */ /* 0x000fca0008000008 */
[----:B------:R0:W-:Y:S05]  /*7e90*/  @P4 STG.E desc[UR14][R136.64+0x220], R75 ;  /* 0x0002204b88004986 */ /* 0x0001ea000c10190e */
[----:B------:R-:W-:Y:S05]  /*7ea0*/  @!P2 BRA `(.L_x_254) ;  /* 0x000000000004a947 */ /* 0x000fea0003800000 */
[----:B------:R0:W5:Y:S02]  /*7eb0*/  LDG.E.LTC128B R212, desc[UR14][R198.64+0x200] ;  /* 0x0002000ec6d47981 */ /* 0x000164000c1e1920 */
.L_x_254:
[----:B------:R-:W-:Y:S05]  /*7ec0*/  BSYNC B1 ;  /* 0x0000000000017941 */ /* 0x000fea0003800000 */
.L_x_253:
[----:B0----5:R-:W-:Y:S01]  /*7ed0*/  FMUL R9, R212, UR18 ;  /* 0x00000012d4097c20 */ /* 0x021fe20008400000 */
[----:B------:R-:W-:Y:S01]  /*7ee0*/  ISETP.GT.AND P4, PT, R10, 0x69, P0 ;  /* 0x000000690a00780c */ /* 0x000fe20000784270 */
[----:B------:R-:W-:Y:S02]  /*7ef0*/  BSSY B1, `(.L_x_255) ;  /* 0x0000005000017945 */ /* 0x000fe40003800000 */
[----:B------:R-:W-:-:S05]  /*7f00*/  FFMA R9, R76, UR19, R9 ;  /* 0x000000134c097c23 */ /* 0x000fca0008000009 */
[----:B------:R0:W-:Y:S05]  /*7f10*/  @P2 STG.E desc[UR14][R134.64+0x200], R9 ;  /* 0x0002000986002986 */ /* 0x0001ea000c10190e */
[----:B------:R-:W-:Y:S05]  /*7f20*/  @!P4 BRA `(.L_x_256) ;  /* 0x000000000004c947 */ /* 0x000fea0003800000 */
[----:B------:R0:W5:Y:S02]  /*7f30*/  LDG.E.LTC128B R212, desc[UR14][R200.64+0x200] ;  /* 0x0002000ec8d47981 */ /* 0x000164000c1e1920 */
.L_x_256:
[----:B------:R-:W-:Y:S05]  /*7f40*/  BSYNC B1 ;  /* 0x0000000000017941 */ /* 0x000fea0003800000 */
.L_x_255:
[----:B-----5:R-:W-:Y:S01]  /*7f50*/  FMUL R8, R212, UR18 ;  /* 0x00000012d4087c20 */ /* 0x020fe20008400000 */
[----:B------:R-:W-:Y:S01]  /*7f60*/  ISETP.GT.AND P2, PT, R10, 0x68, P1 ;  /* 0x000000680a00780c */ /* 0x000fe20000f44270 */
[----:B------:R-:W-:Y:S02]  /*7f70*/  BSSY B1, `(.L_x_257) ;  /* 0x0000005000017945 */ /* 0x000fe40003800000 */
[----:B------:R-:W-:-:S05]  /*7f80*/  FFMA R77, R77, UR19, R8 ;  /* 0x000000134d4d7c23 */ /* 0x000fca0008000008 */
[----:B------:R0:W-:Y:S05]  /*7f90*/  @P4 STG.E desc[UR14][R140.64+0x200], R77 ;  /* 0x0002004d8c004986 */ /* 0x0001ea000c10190e */
[----:B------:R-:W-:Y:S05]  /*7fa0*/  @!P2 BRA `(.L_x_258) ;  /* 0x000000000004a947 */ /* 0x000fea0003800000 */
[----:B------:R0:W5:Y:S02]  /*7fb0*/  LDG.E.LTC128B R212, desc[UR14][R198.64+0x220] ;  /* 0x0002200ec6d47981 */ /* 0x000164000c1e1920 */
.L_x_258:
[----:B------:R-:W-:Y:S05]  /*7fc0*/  BSYNC B1 ;  /* 0x0000000000017941 */ /* 0x000fea0003800000 */
.L_x_257:
[----:B0----5:R-:W-:Y:S01]  /*7fd0*/  FMUL R9, R212, UR18 ;  /* 0x00000012d4097c20 */ /* 0x021fe20008400000 */
[----:B------:R-:W-:Y:S01]  /*7fe0*/  ISETP.GT.AND P4, PT, R10, 0x69, P1 ;  /* 0x000000690a00780c */ /* 0x000fe20000f84270 */
[----:B------:R-:W-:Y:S02]  /*7ff0*/  BSSY B1, `(.L_x_259) ;  /* 0x0000005000017945 */ /* 0x000fe40003800000 */
[----:B------:R-:W-:-:S05]  /*8000*/  FFMA R9, R78, UR19, R9 ;  /* 0x000000134e097c23 */ /* 0x000fca0008000009 */
[----:B------:R0:W-:Y:S05]  /*8010*/  @P2 STG.E desc[UR14][R134.64+0x220], R9 ;  /* 0x0002200986002986 */ /* 0x0001ea000c10190e */
[----:B------:R-:W-:Y:S05]  /*8020*/  @!P4 BRA `(.L_x_260) ;  /* 0x000000000004c947 */ /* 0x000fea0003800000 */
[----:B------:R0:W5:Y:S02]  /*8030*/  LDG.E.LTC128B R212, desc[UR14][R200.64+0x220] ;  /* 0x0002200ec8d47981 */ /* 0x000164000c1e1920 */
.L_x_260:
[----:B------:R-:W-:Y:S05]  /*8040*/  BSYNC B1 ;  /* 0x0000000000017941 */ /* 0x000fea0003800000 */
.L_x_259:
[----:B-----5:R-:W-:Y:S01]  /*8050*/  FMUL R8, R212, UR18 ;  /* 0x00000012d4087c20 */ /* 0x020fe20008400000 */
[----:B------:R-:W-:Y:S01]  /*8060*/  ISETP.GT.AND P2, PT, R10, 0x70, P0 ;  /* 0x000000700a00780c */ /* 0x000fe20000744270 */
[----:B------:R-:W-:Y:S02]  /*8070*/  BSSY B1, `(.L_x_261) ;  /* 0x0000005000017945 */ /* 0x000fe40003800000 */
[----:B------:R-:W-:-:S05]  /*8080*/  FFMA R79, R79, UR19, R8 ;  /* 0x000000134f4f7c23 */ /* 0x000fca0008000008 */
[----:B------:R0:W-:Y:S05]  /*8090*/  @P4 STG.E desc[UR14][R140.64+0x220], R79 ;  /* 0x0002204f8c004986 */ /* 0x0001ea000c10190e */
[----:B------:R-:W-:Y:S05]  /*80a0*/  @!P2 BRA `(.L_x_262) ;  /* 0x000000000004a947 */ /* 0x000fea0003800000 */
[----:B------:R0:W5:Y:S02]  /*80b0*/  LDG.E.LTC128B R212, desc[UR14][R202.64+0x200] ;  /* 0x0002000ecad47981 */ /* 0x000164000c1e1920 */
.L_x_262:
[----:B------:R-:W-:Y:S05]  /*80c0*/  BSYNC B1 ;  /* 0x0000000000017941 */ /* 0x000fea0003800000 */
.L_x_261:
[----:B0----5:R-:W-:Y:S01]  /*80d0*/  FMUL R9, R212, UR18 ;  /* 0x00000012d4097c20 */ /* 0x021fe20008400000 */
[----:B------:R-:W-:Y:S01]  /*80e0*/  ISETP.GT.AND P4, PT, R10, 0x71, P0 ;  /* 0x000000710a00780c */ /* 0x000fe20000784270 */
[----:B------:R-:W-:Y:S02]  /*80f0*/  BSSY B1, `(.L_x_263) ;  /* 0x0000005000017945 */ /* 0x000fe40003800000 */
[----:B------:R-:W-:-:S05]  /*8100*/  FFMA R9, R80, UR19, R9 ;  /* 0x0000001350097c23 */ /* 0x000fca0008000009 */
[----:B------:R0:W-:Y:S05]  /*8110*/  @P2 STG.E desc[UR14][R138.64+0x200], R9 ;  /* 0x000200098a002986 */ /* 0x0001ea000c10190e */
[----:B------:R-:W-:Y:S05]  /*8120*/  @!P4 BRA `(.L_x_264) ;  /* 0x000000000004c947 */ /* 0x000fea0003800000 */
[----:B------:R0:W5:Y:S02]  /*8130*/  LDG.E.LTC128B R212, desc[UR14][R204.64+0x200] ;  /* 0x0002000eccd47981 */ /* 0x000164000c1e1920 */
.L_x_264:
[----:B------:R-:W-:Y:S05]  /*8140*/  BSYNC B1 ;  /* 0x0000000000017941 */ /* 0x000fea0003800000 */
.L_x_263:
[----:B-----5:R-:W-:Y:S01]  /*8150*/  FMUL R8, R212, UR18 ;  /* 0x00000012d4087c20 */ /* 0x020fe20008400000 */
[----:B------:R-:W-:Y:S01]  /*8160*/  ISETP.GT.AND P2, PT, R10, 0x70, P1 ;  /* 0x000000700a00780c */ /* 0x000fe20000f44270 */
[----:B------:R-:W-:Y:S02]  /*8170*/  BSSY B1, `(.L_x_265) ;  /* 0x0000005000017945 */ /* 0x000fe40003800000 */
[----:B------:R-:W-:-:S05]  /*8180*/  FFMA R81, R81, UR19, R8 ;  /* 0x0000001351517c23 */ /* 0x000fca0008000008 */
[----:B------:R0:W-:Y:S05]  /*8190*/  @P4 STG.E desc[UR14][R144.64+0x200], R81 ;  /* 0x0002005190004986 */ /* 0x0001ea000c10190e */
[----:B------:R-:W-:Y:S05]  /*81a0*/  @!P2 BRA `(.L_x_266) ;  /* 0x000000000004a947 */ /* 0x000fea0003800000 */
[----:B------:R0:W5:Y:S02]  /*81b0*/  LDG.E.LTC128B R212, desc[UR14][R202.64+0x220] ;  /* 0x0002200ecad47981 */ /* 0x000164000c1e1920 */
.L_x_266:
[----:B------:R-:W-:Y:S05]  /*81c0*/  BSYNC B1 ;  /* 0x0000000000017941 */ /* 0x000fea0003800000 */
.L_x_265:
[----:B0----5:R-:W-:Y:S01]  /*81d0*/  FMUL R9, R212, UR18 ;  /* 0x00000012d4097c20 */ /* 0x021fe20008400000 */
[----:B------:R-:W-:Y:S01]  /*81e0*/  ISETP.GT.AND P4, PT, R10, 0x71, P1 ;  /* 0x000000710a00780c */ /* 0x000fe20000f84270 */
[----:B------:R-:W-:Y:S02]  /*81f0*/  BSSY B1, `(.L_x_267) ;  /* 0x0000005000017945 */ /* 0x000fe40003800000 */
[----:B------:R-:W-:-:S05]  /*8200*/  FFMA R9, R82, UR19, R9 ;  /* 0x0000001352097c23 */ /* 0x000fca0008000009 */
[----:B------:R0:W-:Y:S05]  /*8210*/  @P2 STG.E desc[UR14][R138.64+0x220], R9 ;  /* 0x000220098a002986 */ /* 0x0001ea000c10190e */
[----:B------:R-:W-:Y:S05]  /*8220*/  @!P4 BRA `(.L_x_268) ;  /* 0x000000000004c947 */ /* 0x000fea0003800000 */
[----:B------:R0:W5:Y:S02]  /*8230*/  LDG.E.LTC128B R212, desc[UR14][R204.64+0x220] ;  /* 0x0002200eccd47981 */ /* 0x000164000c1e1920 */
.L_x_268:
[----:B------:R-:W-:Y:S05]  /*8240*/  BSYNC B1 ;  /* 0x0000000000017941 */ /* 0x000fea0003800000 */
.L_x_267:
[----:B-----5:R-:W-:Y:S01]  /*8250*/  FMUL R8, R212, UR18 ;  /* 0x00000012d4087c20 */ /* 0x020fe20008400000 */
[----:B------:R-:W-:Y:S01]  /*8260*/  ISETP.GT.AND P2, PT, R10, 0x78, P0 ;  /* 0x000000780a00780c */ /* 0x000fe20000744270 */
[----:B------:R-:W-:Y:S02]  /*8270*/  BSSY B1, `(.L_x_269) ;  /* 0x0000005000017945 */ /* 0x000fe40003800000 */
[----:B------:R-:W-:-:S05]  /*8280*/  FFMA R83, R83, UR19, R8 ;  /* 0x0000001353537c23 */ /* 0x000fca0008000008 */
[----:B------:R0:W-:Y:S05]  /*8290*/  @P4 STG.E desc[UR14][R144.64+0x220], R83 ;  /* 0x0002205390004986 */ /* 0x0001ea000c10190e */
[----:B------:R-:W-:Y:S05]  /*82a0*/  @!P2 BRA `(.L_x_270) ;  /* 0x000000000004a947 */ /* 0x000fea0003800000 */
[----:B------:R0:W5:Y:S02]  /*82b0*/  LDG.E.LTC128B R212, desc[UR14][R16.64+0x200] ;  /* 0x0002000e10d47981 */ /* 0x000164000c1e1920 */
.L_x_270:
[----:B------:R-:W-:Y:S05]  /*82c0*/  BSYNC B1 ;  /* 0x0000000000017941 */ /* 0x000fea0003800000 */
.L_x_269:
[----:B0----5:R-:W-:Y:S01]  /*82d0*/  FMUL R9, R212, UR18 ;  /* 0x00000012d4097c20 */ /* 0x021fe20008400000 */
[----:B------:R-:W-:Y:S01]  /*82e0*/  ISETP.GT.AND P0, PT, R10, 0x79, P0 ;  /* 0x000000790a00780c */ /* 0x000fe20000704270 */
[----:B------:R-:W-:Y:S02]  /*82f0*/  BSSY B1, `(.L_x_271) ;  /* 0x0000005000017945 */ /* 0x000fe40003800000 */
[----:B------:R-:W-:-:S05]  /*8300*/  FFMA R9, R84, UR19, R9 ;  /* 0x0000001354097c23 */ /* 0x000fca0008000009 */
[----:B------:R0:W-:Y:S05]  /*8310*/  @P2 STG.E desc[UR14][R12.64+0x200], R9 ;  /* 0x000200090c002986 */ /* 0x0001ea000c10190e */
[----:B------:R-:W-:Y:S05]  /*8320*/  @!P0 BRA `(.L_x_272) ;  /* 0x0000000000048947 */ /* 0x000fea0003800000 */
[----:B------:R0:W5:Y:S02]  /*8330*/  LDG.E.LTC128B R212, desc[UR14][R142.64+0x200] ;  /* 0x0002000e8ed47981 */ /* 0x000164000c1e1920 */
.L_x_272:
[----:B------:R-:W-:Y:S05]  /*8340*/  BSYNC B1 ;  /* 0x0000000000017941 */ /* 0x000fea0003800000 */
.L_x_271:
[----:B-----5:R-:W-:Y:S01]  /*8350*/  FMUL R8, R212, UR18 ;  /* 0x00000012d4087c20 */ /* 0x020fe20008400000 */
[----:B------:R-:W-:Y:S01]  /*8360*/  ISETP.GT.AND P2, PT, R10, 0x78, P1 ;  /* 0x000000780a00780c */ /* 0x000fe20000f44270 */
[----:B------:R-:W-:Y:S02]  /*8370*/  BSSY B1, `(.L_x_273) ;  /* 0x0000005000017945 */ /* 0x000fe40003800000 */
[----:B------:R-:W-:-:S05]  /*8380*/  FFMA R85, R85, UR19, R8 ;  /* 0x0000001355557c23 */ /* 0x000fca0008000008 */
[----:B------:R0:W-:Y:S05]  /*8390*/  @P0 STG.E desc[UR14][R14.64+0x200], R85 ;  /* 0x000200550e000986 */ /* 0x0001ea000c10190e */
[----:B------:R-:W-:Y:S05]  /*83a0*/  @!P2 BRA `(.L_x_274) ;  /* 0x000000000004a947 */ /* 0x000fea0003800000 */
[----:B------:R0:W5:Y:S02]  /*83b0*/  LDG.E.LTC128B R212, desc[UR14][R16.64+0x220] ;  /* 0x0002200e10d47981 */ /* 0x000164000c1e1920 */
.L_x_274:
[----:B------:R-:W-:Y:S05]  /*83c0*/  BSYNC B1 ;  /* 0x0000000000017941 */ /* 0x000fea0003800000 */
.L_x_273:
[----:B0----5:R-:W-:Y:S01]  /*83d0*/  FMUL R9, R212, UR18 ;  /* 0x00000012d4097c20 */ /* 0x021fe20008400000 */
[----:B------:R-:W-:Y:S01]  /*83e0*/  ISETP.GT.AND P1, PT, R10, 0x79, P1 ;  /* 0x000000790a00780c */ /* 0x000fe20000f24270 */
[----:B------:R-:W-:Y:S02]  /*83f0*/  BSSY B1, `(.L_x_275) ;  /* 0x0000005000017945 */ /* 0x000fe40003800000 */
[----:B------:R-:W-:-:S05]  /*8400*/  FFMA R9, R86, UR19, R9 ;  /* 0x0000001356097c23 */ /* 0x000fca0008000009 */
[----:B------:R0:W-:Y:S05]  /*8410*/  @P2 STG.E desc[UR14][R12.64+0x220], R9 ;  /* 0x000220090c002986 */ /* 0x0001ea000c10190e */
[----:B------:R-:W-:Y:S05]  /*8420*/  @!P1 BRA `(.L_x_276) ;  /* 0x0000000000049947 */ /* 0x000fea0003800000 */
[----:B------:R0:W5:Y:S02]  /*8430*/  LDG.E.LTC128B R212, desc[UR14][R142.64+0x220] ;  /* 0x0002200e8ed47981 */ /* 0x000164000c1e1920 */
.L_x_276:
[----:B------:R-:W-:Y:S05]  /*8440*/  BSYNC B1 ;  /* 0x0000000000017941 */ /* 0x000fea0003800000 */
.L_x_275:
[----:B-----5:R-:W-:-:S04]  /*8450*/  FMUL R212, R212, UR18 ;  /* 0x00000012d4d47c20 */ /* 0x020fc80008400000 */
[----:B------:R-:W-:Y:S01]  /*8460*/  FFMA R87, R87, UR19, R212 ;  /* 0x0000001357577c23 */ /* 0x000fe200080000d4 */
[----:B------:R-:W-:Y:S06]  /*8470*/  @!P1 BRA `(.L_x_277) ;  /* 0x0000001c00309947 */ /* 0x000fec0003800000 */
[----:B------:R0:W-:Y:S01]  /*8480*/  STG.E desc[UR14][R14.64+0x220], R87 ;  /* 0x000220570e007986 */ /* 0x0001e2000c10190e */
[----:B------:R-:W-:Y:S05]  /*8490*/  BRA `(.L_x_277) ;  /* 0x0000001c00287947 */ /* 0x000fea0003800000 */
.L_x_26:
[----:B------:R-:W-:Y:S01]  /*84a0*/  ULDC.64 UR10, c[0x0][0x6c0] ;  /* 0x0001b000000a7ab9 */ /* 0x000fe20000000a00 */
[----:B------:R-:W-:Y:S01]  /*84b0*/  IMAD.U32 R15, RZ, RZ, UR8 ;  /* 0x00000008ff0f7e24 */ /* 0x000fe2000f8e00ff */
[----:B------:R-:W-:Y:S01]  /*84c0*/  LEA R12, P0, R20, UR10, 0x2 ;  /* 0x0000000a140c7c11 */ /* 0x000fe2000f8010ff */
[----:B------:R-:W-:Y:S01]  /*84d0*/  IMAD.U32 R17, RZ, RZ, UR8 ;  /* 0x00000008ff117e24 */ /* 0x000fe2000f8e00ff */
[----:B------:R-:W-:Y:S01]  /*84e0*/  ISETP.GT.AND P5, PT, R10, 0x1, P2 ;  /* 0x000000010a00780c */ /* 0x000fe200017a4270 */
[----:B------:R-:W-:Y:S01]  /*84f0*/  IMAD.U32 R8, RZ, RZ, UR9 ;  /* 0x00000009ff087e24 */ /* 0x000fe2000f8e00ff */
[----:B------:R-:W-:Y:S01]  /*8500*/  LEA.HI.X R13, R20, UR11, R155, 0x2, P0 ;  /* 0x0000000b140d7c11 */ /* 0x000fe200080f149b */
[----:B------:R-:W-:Y:S01]  /*8510*/  FMUL R89, R89, UR19 ;  /* 0x0000001359597c20 */ /* 0x000fe20008400000 */
[----:B------:R-:W-:Y:S01]  /*8520*/  LEA R14, P4, R15, R12, 0x2 ;  /* 0x0000000c0f0e7211 */ /* 0x000fe200078810ff */
[----:B------:R-:W-:Y:S01]  /*8530*/  IMAD.U32 R19, RZ, RZ, UR8 ;  /* 0x00000008ff137e24 */ /* 0x000fe2000f8e00ff */
[----:B------:R-:W-:Y:S01]  /*8540*/  ISETP.GT.AND P0, PT, R9, 0x8, PT ;  /* 0x000000080900780c */ /* 0x000fe20003f04270 */
[----:B------:R-:W-:Y:S01]  /*8550*/  UIMAD UR10, UR9, 0x1c, URZ ;  /* 0x0000001c090a78a4 */ /* 0x000fe2000f8e023f */
[----:B------:R-:W-:Y:S01]  /*8560*/  LEA.HI.X R15, R17, R13, R8, 0x2, P4 ;  /* 0x0000000d110f7211 */ /* 0x000fe200020f1408 */
[----:B------:R-:W-:Y:S01]  /*8570*/  FMUL R17, R88, UR19 ;  /* 0x0000001358117c20 */ /* 0x000fe20008400000 */
[----:B------:R-:W-:Y:S01]  /*8580*/  ISETP.GT.AND P4, PT, R10, RZ, P0 ;  /* 0x000000ff0a00720c */ /* 0x000fe20000784270 */
[----:B------:R-:W-:Y:S01]  /*8590*/  FMUL R21, R90, UR19 ;  /* 0x000000135a157c20 */ /* 0x000fe20008400000 */
[C---:B------:R-:W-:Y:S01]  /*85a0*/  ISETP.GT.AND P6, PT, R10.reuse, 0x1, P0 ;  /* 0x000000010a00780c */ /* 0x040fe200007c4270 */
[----:B------:R-:W-:Y:S01]  /*85b0*/  USHF.L.U32 UR11, UR8, 0x5, URZ ;  /* 0x00000005080b7899 */ /* 0x000fe2000800063f */
[----:B------:R0:W-:Y:S01]  /*85c0*/  @P1 STG.E desc[UR14][R12.64], R17 ;  /* 0x000000110c001986 */ /* 0x0001e2000c10190e */
[----:B------:R-:W-:Y:S01]  /*85d0*/  IMAD.WIDE.U32 R18, R19, 0x1c, R14 ;  /* 0x0000001c13127825 */ /* 0x000fe200078e000e */
[----:B------:R-:W-:-:S03]  /*85e0*/  ISETP.GT.AND P1, PT, R10, 0x9, P2 ;  /* 0x000000090a00780c */ /* 0x000fc60001724270 */
[----:B------:R-:W-:Y:S01]  /*85f0*/  FMUL R91, R91, UR19 ;  /* 0x000000135b5b7c20 */ /* 0x000fe20008400000 */
[----:B------:R1:W-:Y:S01]  /*8600*/  @P5 STG.E desc[UR14][R14.64], R89 ;  /* 0x000000590e005986 */ /* 0x0003e2000c10190e */
[----:B------:R-:W-:Y:S01]  /*8610*/  ISETP.GT.AND P5, PT, R10, 0x8, P2 ;  /* 0x000000080a00780c */ /* 0x000fe200017a4270 */
[----:B------:R-:W-:Y:S01]  /*8620*/  USHF.L.U64.HI UR8, UR8, 0x5, UR9 ;  /* 0x0000000508087899 */ /* 0x000fe20008010209 */
[----:B------:R-:W-:Y:S01]  /*8630*/  FMUL R23, R92, UR19 ;  /* 0x000000135c177c20 */ /* 0x000fe20008400000 */
[----:B------:R-:W-:Y:S01]  /*8640*/  VIADD R19, R19, UR10 ;  /* 0x0000000a13137c36 */ /* 0x000fe20008000000 */
[----:B------:R-:W-:Y:S01]  /*8650*/  @P4 STG.E desc[UR14][R12.64+0x20], R21 ;  /* 0x000020150c004986 */ /* 0x000fe2000c10190e */
[----:B------:R-:W-:Y:S01]  /*8660*/  IADD3 R16, P4, R14, UR11, RZ ;  /* 0x0000000b0e107c10 */ /* 0x000fe2000ff9e0ff */
[----:B------:R-:W-:Y:S01]  /*8670*/  FMUL R93, R93, UR19 ;  /* 0x000000135d5d7c20 */ /* 0x000fe20008400000 */
[----:B------:R-:W-:Y:S01]  /*8680*/  FMUL R95, R95, UR19 ;  /* 0x000000135f5f7c20 */ /* 0x000fe20008400000 */
[----:B------:R2:W-:Y:S01]  /*8690*/  @P6 STG.E desc[UR14][R14.64+0x20], R91 ;  /* 0x0000205b0e006986 */ /* 0x0005e2000c10190e */
[----:B------:R-:W-:Y:S01]  /*86a0*/  ISETP.GT.AND P6, PT, R10, 0x8, P0 ;  /* 0x000000080a00780c */ /* 0x000fe200007c4270 */
[----:B------:R-:W-:Y:S01]  /*86b0*/  FMUL R97, R97, UR19 ;  /* 0x0000001361617c20 */ /* 0x000fe20008400000 */
[----:B0-----:R-:W-:Y:S01]  /*86c0*/  IADD3.X R17, R15, UR8, RZ, P4, !PT ;  /* 0x000000080f117c10 */ /* 0x001fe2000a7fe4ff */
[----:B-1----:R-:W-:Y:S01]  /*86d0*/  FMUL R89, R94, UR19 ;  /* 0x000000135e597c20 */ /* 0x002fe20008400000 */
[----:B------:R-:W-:Y:S01]  /*86e0*/  @P5 STG.E desc[UR14][R18.64], R23 ;  /* 0x0000001712005986 */ /* 0x000fe2000c10190e */
[C---:B------:R-:W-:Y:S01]  /*86f0*/  ISETP.GT.AND P5, PT, R10.reuse, 0x9, P0 ;  /* 0x000000090a00780c */ /* 0x040fe200007a4270 */
[----:B------:R-:W-:Y:S01]  /*8700*/  FMUL R99, R99, UR19 ;  /* 0x0000001363637c20 */ /* 0x000fe20008400000 */
[----:B------:R-:W-:Y:S01]  /*8710*/  ISETP.GT.AND P4, PT, R10, 0x10, P2 ;  /* 0x000000100a00780c */ /* 0x000fe20001784270 */
[----:B------:R0:W-:Y:S01]  /*8720*/  @P1 STG.E desc[UR14][R16.64], R93 ;  /* 0x0000005d10001986 */ /* 0x0001e2000c10190e */
[----:B------:R-:W-:Y:S01]  /*8730*/  IADD3 R20, P1, R18, UR11, RZ ;  /* 0x0000000b12147c10 */ /* 0x000fe2000ff3e0ff */
[----:B------:R-:W-:Y:S01]  /*8740*/  FMUL R101, R101, UR19 ;  /* 0x0000001365657c20 */ /* 0x000fe20008400000 */
[----:B--2---:R-:W-:Y:S01]  /*8750*/  FMUL R91, R96, UR19 ;  /* 0x00000013605b7c20 */ /* 0x004fe20008400000 */
[----:B------:R-:W-:Y:S01]  /*8760*/  FMUL R103, R103, UR19 ;  /* 0x0000001367677c20 */ /* 0x000fe20008400000 */
[----:B------:R-:W-:Y:S01]  /*8770*/  IADD3.X R21, R19, UR8, RZ, P1, !PT ;  /* 0x0000000813157c10 */ /* 0x000fe20008ffe4ff */
[----:B------:R-:W-:Y:S01]  /*8780*/  @P6 STG.E desc[UR14][R18.64+0x20], R89 ;  /* 0x0000205912006986 */ /* 0x000fe2000c10190e */
[C---:B------:R-:W-:Y:S01]  /*8790*/  ISETP.GT.AND P1, PT, R10.reuse, 0x11, P2 ;  /* 0x000000110a00780c */ /* 0x040fe20001724270 */
[----:B------:R-:W-:Y:S01]  /*87a0*/  FMUL R105, R105, UR19 ;  /* 0x0000001369697c20 */ /* 0x000fe20008400000 */
[----:B------:R-:W-:Y:S01]  /*87b0*/  ISETP.GT.AND P6, PT, R10, 0x10, P0 ;  /* 0x000000100a00780c */ /* 0x000fe200007c4270 */
[----:B------:R1:W-:Y:S01]  /*87c0*/  @P5 STG.E desc[UR14][R16.64+0x20], R95 ;  /* 0x0000205f10005986 */ /* 0x0003e2000c10190e */
[----:B------:R-:W-:Y:S01]  /*87d0*/  IADD3 R22, P5, R16, UR11, RZ ;  /* 0x0000000b10167c10 */ /* 0x000fe2000ffbe0ff */
[----:B0-----:R-:W-:Y:S01]  /*87e0*/  FMUL R93, R98, UR19 ;  /* 0x00000013625d7c20 */ /* 0x001fe20008400000 */
[----:B------:R-:W-:Y:S01]  /*87f0*/  FMUL R107, R107, UR19 ;  /* 0x000000136b6b7c20 */ /* 0x000fe20008400000 */
[----:B------:R-:W-:Y:S01]  /*8800*/  @P4 STG.E desc[UR14][R20.64], R91 ;  /* 0x0000005b14004986 */ /* 0x000fe2000c10190e */
[----:B------:R-:W-:Y:S01]  /*8810*/  IADD3.X R23, R17, UR8, RZ, P5, !PT ;  /* 0x0000000811177c10 */ /* 0x000fe2000affe4ff */
[----:B------:R-:W-:Y:S01]  /*8820*/  FMUL R109, R109, UR19 ;  /* 0x000000136d6d7c20 */ /* 0x000fe20008400000 */
[C---:B------:R-:W-:Y:S01]  /*8830*/  ISETP.GT.AND P4, PT, R10.reuse, 0x11, P0 ;  /* 0x000000110a00780c */ /* 0x040fe20000784270 */
[----:B------:R-:W-:Y:S01]  /*8840*/  FMUL R111, R111, UR19 ;  /* 0x000000136f6f7c20 */ /* 0x000fe20008400000 */
[----:B------:R-:W-:Y:S01]  /*8850*/  ISETP.GT.AND P5, PT, R10, 0x18, P2 ;  /* 0x000000180a00780c */ /* 0x000fe200017a4270 */
[----:B------:R0:W-:Y:S01]  /*8860*/  @P1 STG.E desc[UR14][R22.64], R97 ;  /* 0x0000006116001986 */ /* 0x0001e2000c10190e */
[----:B------:R-:W-:Y:S01]  /*8870*/  IADD3 R88, P1, R20, UR11, RZ ;  /* 0x0000000b14587c10 */ /* 0x000fe2000ff3e0ff */
[----:B-1----:R-:W-:Y:S01]  /*8880*/  FMUL R95, R100, UR19 ;  /* 0x00000013645f7c20 */ /* 0x002fe20008400000 */
        /* <DEDUP_REMOVED lines=64> */
[----:B------:R-:W-:Y:S01]  /*8c90*/  ISETP.GT.AND P1, PT, R10, 0x31, P2 ;  /* 0x000000310a00780c */ /* 0x000fe20001724270 */
[----:B------:R-:W-:Y:S01]  /*8ca0*/  FMUL R25, R25, UR19 ;  /* 0x0000001319197c20 */ /* 0x000fe20008400000 */
[----:B------:R-:W-:Y:S01]  /*8cb0*/  IADD3 R102, P6, R98, UR11, RZ ;  /* 0x0000000b62667c10 */ /* 0x000fe2000ffde0ff */
[----:B------:R1:W-:Y:S01]  /*8cc0*/  @P5 STG.E desc[UR14][R98.64+0x20], R111 ;  /* 0x0000206f62005986 */ /* 0x0003e2000c10190e */
[----:B------:R-:W-:Y:S01]  /*8cd0*/  ISETP.GT.AND P5, PT, R10, 0x30, P0 ;  /* 0x000000300a00780c */ /* 0x000fe200007a4270 */
[----:B0-----:R-:W-:Y:S01]  /*8ce0*/  FMUL R109, R114, UR19 ;  /* 0x00000013726d7c20 */ /* 0x001fe20008400000 */
[----:B------:R-:W-:Y:S01]  /*8cf0*/  IADD3.X R103, R99, UR8, RZ, P6, !PT ;  /* 0x0000000863677c10 */ /* 0x000fe2000b7fe4ff */
[----:B------:R0:W-:Y:S01]  /*8d00*/  @P4 STG.E desc[UR14][R100.64], R107 ;  /* 0x0000006b64004986 */ /* 0x0001e2000c10190e */
[C---:B------:R-:W-:Y:S01]  /*8d10*/  ISETP.GT.AND P4, PT, R10.reuse, 0x31, P0 ;  /* 0x000000310a00780c */ /* 0x040fe20000784270 */
[----:B------:R-:W-:Y:S01]  /*8d20*/  FMUL R27, R27, UR19 ;  /* 0x000000131b1b7c20 */ /* 0x000fe20008400000 */
[----:B------:R-:W-:Y:S01]  /*8d30*/  ISETP.GT.AND P6, PT, R10, 0x38, P2 ;  /* 0x000000380a00780c */ /* 0x000fe200017c4270 */
[----:B------:R-:W-:Y:S01]  /*8d40*/  FMUL R29, R29, UR19 ;  /* 0x000000131d1d7c20 */ /* 0x000fe20008400000 */
[----:B------:R-:W-:Y:S01]  /*8d50*/  FMUL R31, R31, UR19 ;  /* 0x000000131f1f7c20 */ /* 0x000fe20008400000 */
        /* <DEDUP_REMOVED lines=8> */
[----:B------:R1:W-:Y:S01]  /*8de0*/  @P4 STG.E desc[UR14][R102.64+0x20], R115 ;  /* 0x0000207366004986 */ /* 0x0003e2000c10190e */
[----:B------:R-:W-:Y:S01]  /*8df0*/  IADD3 R106, P5, R102, UR11, RZ ;  /* 0x0000000b666a7c10 */ /* 0x000fe2000ffbe0ff */
[----:B------:R-:W-:Y:S01]  /*8e00*/  FMUL R37, R37, UR19 ;  /* 0x0000001325257c20 */ /* 0x000fe20008400000 */
[----:B------:R-:W-:Y:S01]  /*8e10*/  ISETP.GT.AND P4, PT, R10, 0x38, P0 ;  /* 0x000000380a00780c */ /* 0x000fe20000784270 */
[----:B------:R3:W-:Y:S01]  /*8e20*/  @P6 STG.E desc[UR14][R104.64], R111 ;  /* 0x0000006f68006986 */ /* 0x0007e2000c10190e */
[----:B0-----:R-:W-:Y:S01]  /*8e30*/  IADD3.X R107, R103, UR8, RZ, P5, !PT ;  /* 0x00000008676b7c10 */ /* 0x001fe2000affe4ff */
[----:B--2---:R-:W-:Y:S01]  /*8e40*/  FMUL R113, R118, UR19 ;  /* 0x0000001376717c20 */ /* 0x004fe20008400000 */
        /* <DEDUP_REMOVED lines=18> */
[----:B---3--:R-:W-:Y:S01]  /*8f70*/  IADD3.X R111, R107, UR8, RZ, P6, !PT ;  /* 0x000000086b6f7c10 */ /* 0x008fe2000b7fe4ff */
[----:B0-----:R-:W-:Y:S01]  /*8f80*/  FMUL R117, R122, UR19 ;  /* 0x000000137a757c20 */ /* 0x001fe20008400000 */
        /* <DEDUP_REMOVED lines=18> */
[----:B--2---:R-:W-:Y:S01]  /*90b0*/  IADD3.X R115, R111, UR8, RZ, P5, !PT ;  /* 0x000000086f737c10 */ /* 0x004fe2000affe4ff */
        /* <DEDUP_REMOVED lines=43> */
[----:B------:R-:W-:-:S03]  /*9370*/  ISETP.GT.AND P5, PT, R10, 0x60, P2 ;  /* 0x000000600a00780c */ /* 0x000fc600017a4270 */
[----:B------:R0:W-:Y:S01]  /*9380*/  @P1 STG.E desc[UR14][R122.64], R133 ;  /* 0x000000857a001986 */ /* 0x0001e2000c10190e */
[----:B------:R-:W-:Y:S01]  /*9390*/  IADD3 R124, P1, R120, UR11, RZ ;  /* 0x0000000b787c7c10 */ /* 0x000fe2000ff3e0ff */
[----:B-1----:R-:W-:Y:S02]  /*93a0*/  FMUL R131, R136, UR19 ;  /* 0x0000001388837c20 */ /* 0x002fe40008400000 */
[----:B------:R-:W-:Y:S01]  /*93b0*/  @P4 STG.E desc[UR14][R120.64+0x20], R129 ;  /* 0x0000208178004986 */ /* 0x000fe2000c10190e */
[----:B------:R-:W-:Y:S02]  /*93c0*/  IADD3.X R125, R121, UR8, RZ, P1, !PT ;  /* 0x00000008797d7c10 */ /* 0x000fe40008ffe4ff */
[----:B------:R-:W-:Y:S01]  /*93d0*/  ISETP.GT.AND P1, PT, R10, 0x61, P2 ;  /* 0x000000610a00780c */ /* 0x000fe20001724270 */
[----:B------:R1:W-:Y:S01]  /*93e0*/  @P6 STG.E desc[UR14][R122.64+0x20], R135 ;  /* 0x000020877a006986 */ /* 0x0003e2000c10190e */
[----:B------:R-:W-:Y:S02]  /*93f0*/  IADD3 R126, P6, R122, UR11, RZ ;  /* 0x0000000b7a7e7c10 */ /* 0x000fe4000ffde0ff */
[----:B------:R-:W-:Y:S01]  /*9400*/  ISETP.GT.AND P4, PT, R10, 0x60, P0 ;  /* 0x000000600a00780c */ /* 0x000fe20000784270 */
[----:B------:R2:W-:Y:S01]  /*9410*/  @P5 STG.E desc[UR14][R124.64], R131 ;  /* 0x000000837c005986 */ /* 0x0005e2000c10190e */
[----:B---3--:R-:W-:Y:S01]  /*9420*/  IADD3.X R127, R123, UR8, RZ, P6, !PT ;  /* 0x000000087b7f7c10 */ /* 0x008fe2000b7fe4ff */
[----:B0-----:R-:W-:Y:S01]  /*9430*/  FMUL R133, R138, UR19 ;  /* 0x000000138a857c20 */ /* 0x001fe20008400000 */
[----:B------:R-:W-:-:S02]  /*9440*/  ISETP.GT.AND P5, PT, R10, 0x61, P0 ;  /* 0x000000610a00780c */ /* 0x000fc400007a4270 */
        /* <DEDUP_REMOVED lines=10> */
[----:B------:R-:W-:Y:S01]  /*94f0*/  @P6 STG.E desc[UR14][R128.64], R135 ;  /* 0x0000008780006986 */ /* 0x000fe2000c10190e */
[----:B--2---:R-:W-:Y:S01]  /*9500*/  IADD3.X R131, R127, UR8, RZ, P5, !PT ;  /* 0x000000087f837c10 */ /* 0x004fe2000affe4ff */
        /* <DEDUP_REMOVED lines=8> */
[C---:B------:R-:W-:Y:S01]  /*9590*/  ISETP.GT.AND P4, PT, R10.reuse, 0x71, P2 ;  /* 0x000000710a00780c */ /* 0x040fe20001784270 */
[----:B------:R1:W-:Y:S01]  /*95a0*/  @P6 STG.E desc[UR14][R130.64+0x20], R143 ;  /* 0x0000208f82006986 */ /* 0x0003e2000c10190e */
[C---:B------:R-:W-:Y:S02]  /*95b0*/  ISETP.GT.AND P1, PT, R10.reuse, 0x70, P0 ;  /* 0x000000700a00780c */ /* 0x040fe40000724270 */
[----:B------:R-:W-:Y:S01]  /*95c0*/  ISETP.GT.AND P6, PT, R10, 0x71, P0 ;  /* 0x000000710a00780c */ /* 0x000fe200007c4270 */
[----:B------:R2:W-:Y:S01]  /*95d0*/  @P5 STG.E desc[UR14][R132.64], R139 ;  /* 0x0000008b84005986 */ /* 0x0005e2000c10190e */
[----:B------:R-:W-:Y:S01]  /*95e0*/  IADD3 R134, P5, R130, UR11, RZ ;  /* 0x0000000b82867c10 */ /* 0x000fe2000ffbe0ff */
[----:B0-----:R-:W-:-:S03]  /*95f0*/  FMUL R141, R146, UR19 ;  /* 0x00000013928d7c20 */ /* 0x001fc60008400000 */
[----:B------:R-:W-:Y:S02]  /*9600*/  IADD3.X R135, R131, UR8, RZ, P5, !PT ;  /* 0x0000000883877c10 */ /* 0x000fe4000affe4ff */
[----:B------:R-:W-:Y:S01]  /*9610*/  ISETP.GT.AND P5, PT, R10, 0x78, P2 ;  /* 0x000000780a00780c */ /* 0x000fe200017a4270 */
[----:B-1----:R-:W-:Y:S01]  /*9620*/  FMUL R143, R148, UR19 ;  /* 0x00000013948f7c20 */ /* 0x002fe20008400000 */
[C---:B------:R-:W-:Y:S01]  /*9630*/  ISETP.GT.AND P2, PT, R10.reuse, 0x79, P2 ;  /* 0x000000790a00780c */ /* 0x040fe20001744270 */
[----:B------:R-:W-:Y:S01]  /*9640*/  @P4 STG.E desc[UR14][R134.64], R145 ;  /* 0x0000009186004986 */ /* 0x000fe2000c10190e */
[C---:B------:R-:W-:Y:S02]  /*9650*/  ISETP.GT.AND P4, PT, R10.reuse, 0x78, P0 ;  /* 0x000000780a00780c */ /* 0x040fe40000784270 */
[----:B------:R-:W-:Y:S01]  /*9660*/  ISETP.GT.AND P0, PT, R10, 0x79, P0 ;  /* 0x000000790a00780c */ /* 0x000fe20000704270 */
[----:B------:R0:W-:Y:S01]  /*9670*/  @P1 STG.E desc[UR14][R132.64+0x20], R141 ;  /* 0x0000208d84001986 */ /* 0x0001e2000c10190e */
[----:B------:R-:W-:-:S03]  /*9680*/  IADD3 R138, P1, R132, UR11, RZ ;  /* 0x0000000b848a7c10 */ /* 0x000fc6000ff3e0ff */
[----:B------:R-:W-:Y:S01]  /*9690*/  @P6 STG.E desc[UR14][R134.64+0x20], R147 ;  /* 0x0000209386006986 */ /* 0x000fe2000c10190e */
[----:B--2---:R-:W-:Y:S02]  /*96a0*/  IADD3.X R139, R133, UR8, RZ, P1, !PT ;  /* 0x00000008858b7c10 */ /* 0x004fe40008ffe4ff */
[----:B------:R-:W-:Y:S02]  /*96b0*/  IADD3 R136, P6, R134, UR11, RZ ;  /* 0x0000000b86887c10 */ /* 0x000fe4000ffde0ff */
[----:B------:R-:W-:Y:S01]  /*96c0*/  ISETP.GT.AND P1, PT, R9, 0x80, PT ;  /* 0x000000800900780c */ /* 0x000fe20003f24270 */
[----:B------:R1:W-:Y:S01]  /*96d0*/  @P5 STG.E desc[UR14][R138.64], R143 ;  /* 0x0000008f8a005986 */ /* 0x0003e2000c10190e */
[----:B------:R-:W-:Y:S01]  /*96e0*/  IADD3.X R137, R135, UR8, RZ, P6, !PT ;  /* 0x0000000887897c10 */ /* 0x000fe2000b7fe4ff */
[----:B0-----:R-:W-:Y:S01]  /*96f0*/  FMUL R141, R150, UR19 ;  /* 0x00000013968d7c20 */ /* 0x001fe20008400000 */
[C---:B------:R-:W-:Y:S02]  /*9700*/  ISETP.GT.AND P5, PT, R10.reuse, RZ, P1 ;  /* 0x000000ff0a00720c */ /* 0x040fe40000fa4270 */
[----:B------:R-:W-:Y:S01]  /*9710*/  ISETP.GT.AND P6, PT, R10, 0x1, P1 ;  /* 0x000000010a00780c */ /* 0x000fe20000fc4270 */
[----:B------:R-:W-:Y:S01]  /*9720*/  @P2 STG.E desc[UR14][R136.64], R149 ;  /* 0x0000009588002986 */ /* 0x000fe2000c10190e */
[----:B------:R-:W-:Y:S01]  /*9730*/  ISETP.GT.AND P2, PT, R9, 0x88, PT ;  /* 0x000000880900780c */ /* 0x000fe20003f44270 */
[----:B------:R-:W-:-:S02]  /*9740*/  FMUL R9, R24, UR19 ;  /* 0x0000001318097c20 */ /* 0x000fc40008400000 */
[----:B------:R0:W-:Y:S01]  /*9750*/  @P4 STG.E desc[UR14][R138.64+0x20], R141 ;  /* 0x0000208d8a004986 */ /* 0x0001e2000c10190e */
[----:B------:R-:W-:Y:S01]  /*9760*/  ISETP.GT.AND P4, PT, R10, RZ, P2 ;  /* 0x000000ff0a00720c */ /* 0x000fe20001784270 */
[----:B-1----:R-:W-:Y:S02]  /*9770*/  FMUL R143, R26, UR19 ;  /* 0x000000131a8f7c20 */ /* 0x002fe40008400000 */
[----:B------:R-:W-:Y:S01]  /*9780*/  @P0 STG.E desc[UR14][R136.64+0x20], R151 ;  /* 0x0000209788000986 */ /* 0x000fe2000c10190e */
[----:B------:R-:W-:-:S03]  /*9790*/  ISETP.GT.AND P0, PT, R10, 0x1, P2 ;  /* 0x000000010a00780c */ /* 0x000fc60001704270 */
[----:B------:R1:W-:Y:S01]  /*97a0*/  @P5 STG.E desc[UR14][R12.64+0x200], R9 ;  /* 0x000200090c005986 */ /* 0x0003e2000c10190e */
[----:B------:R-:W-:-:S03]  /*97b0*/  ISETP.GT.AND P5, PT, R10, 0x9, P1 ;  /* 0x000000090a00780c */ /* 0x000fc60000fa4270 */
[----:B------:R-:W-:Y:S01]  /*97c0*/  @P6 STG.E desc[UR14][R14.64+0x200], R25 ;  /* 0x000200190e006986 */ /* 0x000fe2000c10190e */
[----:B------:R-:W-:Y:S01]  /*97d0*/  ISETP.GT.AND P6, PT, R10, 0x8, P1 ;  /* 0x000000080a00780c */ /* 0x000fe20000fc4270 */
[----:B0-----:R-:W-:Y:S02]  /*97e0*/  FMUL R141, R28, UR19 ;  /* 0x000000131c8d7c20 */ /* 0x001fe40008400000 */
[----:B------:R0:W-:Y:S01]  /*97f0*/  @P4 STG.E desc[UR14][R12.64+0x220], R143 ;  /* 0x0002208f0c004986 */ /* 0x0001e2000c10190e */
[----:B------:R-:W-:-:S03]  /*9800*/  ISETP.GT.AND P4, PT, R10, 0x8, P2 ;  /* 0x000000080a00780c */ /* 0x000fc60001784270 */
[----:B------:R2:W-:Y:S01]  /*9810*/  @P0 STG.E desc[UR14][R14.64+0x220], R27 ;  /* 0x0002201b0e000986 */ /* 0x0005e2000c10190e */
[----:B------:R-:W-:Y:S01]  /*9820*/  ISETP.GT.AND P0, PT, R10, 0x9, P2 ;  /* 0x000000090a00780c */ /* 0x000fe20001704270 */
[----:B-1----:R-:W-:-:S04]  /*9830*/  FMUL R9, R30, UR19 ;  /* 0x000000131e097c20 */ /* 0x002fc80008400000 */
[----:B------:R-:W-:Y:S01]  /*9840*/  @P6 STG.E desc[UR14][R18.64+0x200], R141 ;  /* 0x0002008d12006986 */ /* 0x000fe2000c10190e */
[----:B------:R-:W-:Y:S01]  /*9850*/  ISETP.GT.AND P6, PT, R10, 0x10, P1 ;  /* 0x000000100a00780c */ /* 0x000fe20000fc4270 */
[----:B0-----:R-:W-:Y:S02]  /*9860*/  FMUL R13, R32, UR19 ;  /* 0x00000013200d7c20 */ /* 0x001fe40008400000 */
[----:B------:R-:W-:Y:S01]  /*9870*/  @P5 STG.E desc[UR14][R16.64+0x200], R29 ;  /* 0x0002001d10005986 */ /* 0x000fe2000c10190e */
[----:B------:R-:W-:Y:S01]  /*9880*/  ISETP.GT.AND P5, PT, R10, 0x11, P1 ;  /* 0x000000110a00780c */ /* 0x000fe20000fa4270 */
[----:B--2---:R-:W-:Y:S02]  /*9890*/  FMUL R15, R34, UR19 ;  /* 0x00000013220f7c20 */ /* 0x004fe40008400000 */
[----:B------:R0:W-:Y:S01]  /*98a0*/  @P4 STG.E desc[UR14][R18.64+0x220], R9 ;  /* 0x0002200912004986 */ /* 0x0001e2000c10190e */
[----:B------:R-:W-:-:S03]  /*98b0*/  ISETP.GT.AND P4, PT, R10, 0x10, P2 ;  /* 0x000000100a00780c */ /* 0x000fc60001784270 */
        /* <DEDUP_REMOVED lines=9> */
[----:B------:R-:W-:Y:S01]  /*9950*/  @P0 STG.E desc[UR14][R22.64+0x220], R35 ;  /* 0x0002202316000986 */ /* 0x000fe2000c10190e */
[----:B------:R-:W-:Y:S01]  /*9960*/  ISETP.GT.AND P0, PT, R10, 0x19, P2 ;  /* 0x000000190a00780c */ /* 0x000fe20001704270 */
[----:B-1----:R-:W-:Y:S02]  /*9970*/  FMUL R13, R38, UR19 ;  /* 0x00000013260d7c20 */ /* 0x002fe40008400000 */
        /* <DEDUP_REMOVED lines=94> */
[----:B0-----:R-:W-:-:S04]  /*9f60*/  FMUL R15, R76, UR19 ;  /* 0x000000134c0f7c20 */ /* 0x001fc80008400000 */
[----:B------:R0:W-:Y:S01]  /*9f70*/  @P0 STG.E desc[UR14][R124.64+0x220], R13 ;  /* 0x0002200d7c000986 */ /* 0x0001e2000c10190e */
[----:B------:R-:W-:Y:S01]  /*9f80*/  ISETP.GT.AND P0, PT, R10, 0x68, P2 ;  /* 0x000000680a00780c */ /* 0x000fe20001704270 */
        /* <DEDUP_REMOVED lines=9> */
[----:B------:R-:W-:Y:S01]  /*a020*/  ISETP.GT.AND P0, PT, R10, 0x70, P2 ;  /* 0x000000700a00780c */ /* 0x000fe20001704270 */
[----:B-1----:R-:W-:-:S04]  /*a030*/  FMUL R15, R84, UR19 ;  /* 0x00000013540f7c20 */ /* 0x002fc80008400000 */
[----:B------:R-:W-:Y:S01]  /*a040*/  @P6 STG.E desc[UR14][R130.64+0x220], R79 ;  /* 0x0002204f82006986 */ /* 0x000fe2000c10190e */
[----:B------:R-:W-:-:S03]  /*a050*/  ISETP.GT.AND P6, PT, R10, 0x78, P2 ;  /* 0x000000780a00780c */ /* 0x000fc600017c4270 */
[----:B------:R1:W-:Y:S01]  /*a060*/  @P4 STG.E desc[UR14][R132.64+0x200], R13 ;  /* 0x0002000d84004986 */ /* 0x0003e2000c10190e */
[----:B------:R-:W-:Y:S01]  /*a070*/  ISETP.GT.AND P4, PT, R10, 0x71, P2 ;  /* 0x000000710a00780c */ /* 0x000fe20001784270 */
[----:B0-----:R-:W-:Y:S01]  /*a080*/  FMUL R9, R82, UR19 ;  /* 0x0000001352097c20 */ /* 0x001fe20008400000 */
[C---:B------:R-:W-:Y:S01]  /*a090*/  ISETP.GT.AND P2, PT, R10.reuse, 0x79, P2 ;  /* 0x000000790a00780c */ /* 0x040fe20001744270 */
[----:B------:R0:W-:Y:S01]  /*a0a0*/  @P5 STG.E desc[UR14][R134.64+0x200], R81 ;  /* 0x0002005186005986 */ /* 0x0001e2000c10190e */
[C---:B------:R-:W-:Y:S02]  /*a0b0*/  ISETP.GT.AND P5, PT, R10.reuse, 0x78, P1 ;  /* 0x000000780a00780c */ /* 0x040fe40000fa4270 */
[----:B------:R-:W-:Y:S01]  /*a0c0*/  ISETP.GT.AND P1, PT, R10, 0x79, P1 ;  /* 0x000000790a00780c */ /* 0x000fe20000f24270 */
[----:B------:R0:W-:Y:S01]  /*a0d0*/  @P0 STG.E desc[UR14][R132.64+0x220], R9 ;  /* 0x0002200984000986 */ /* 0x0001e2000c10190e */
[----:B-1----:R-:W-:-:S05]  /*a0e0*/  FMUL R13, R86, UR19 ;  /* 0x00000013560d7c20 */ /* 0x002fca0008400000 */
[----:B------:R0:W-:Y:S04]  /*a0f0*/  @P4 STG.E desc[UR14][R134.64+0x220], R83 ;  /* 0x0002205386004986 */ /* 0x0001e8000c10190e */
[----:B------:R0:W-:Y:S04]  /*a100*/  @P5 STG.E desc[UR14][R138.64+0x200], R15 ;  /* 0x0002000f8a005986 */ /* 0x0001e8000c10190e */
[----:B------:R0:W-:Y:S04]  /*a110*/  @P1 STG.E desc[UR14][R136.64+0x200], R85 ;  /* 0x0002005588001986 */ /* 0x0001e8000c10190e */
[----:B------:R0:W-:Y:S04]  /*a120*/  @P6 STG.E desc[UR14][R138.64+0x220], R13 ;  /* 0x0002200d8a006986 */ /* 0x0001e8000c10190e */
[----:B------:R0:W-:Y:S02]  /*a130*/  @P2 STG.E desc[UR14][R136.64+0x220], R87 ;  /* 0x0002205788002986 */ /* 0x0001e4000c10190e */
.L_x_277:
[----:B------:R-:W-:Y:S05]  /*a140*/  BSYNC B0 ;  /* 0x0000000000007941 */ /* 0x000fea0003800000 */
.L_x_25:
[----:B------:R-:W-:Y:S01]  /*a150*/  ULDC UR8, c[0x0][0xc] ;  /* 0x0000030000087ab9 */ /* 0x000fe20000000800 */
[----:B------:R-:W-:Y:S01]  /*a160*/  ULDC UR9, c[0x0][0x10] ;  /* 0x0000040000097ab9 */ /* 0x000fe20000000800 */
[----:B0-----:R-:W0:Y:S01]  /*a170*/  LDC R9, c[0x0][0x14] ;  /* 0x00000500ff097b82 */ /* 0x001e220000000800 */
[----:B------:R-:W-:Y:S01]  /*a180*/  UIMAD.WIDE.U32 UR8, UR8, UR9, URZ ;  /* 0x00000009080872a5 */ /* 0x000fe2000f8e003f */
[----:B------:R-:W-:Y:S02]  /*a190*/  IMAD.MOV.U32 R12, RZ, RZ, -0x1 ;  /* 0xffffffffff0c7424 */ /* 0x000fe400078e00ff */
[----:B------:R-:W-:-:S03]  /*a1a0*/  IMAD.MOV.U32 R8, RZ, RZ, -0x1 ;  /* 0xffffffffff087424 */ /* 0x000fc600078e00ff */
[----:B0-----:R-:W-:-:S04]  /*a1b0*/  IMAD.WIDE.U32 R2, R9, UR8, R2 ;  /* 0x0000000809027c25 */ /* 0x001fc8000f8e0002 */
[----:B------:R-:W-:Y:S01]  /*a1c0*/  IMAD R9, R9, UR9, RZ ;  /* 0x0000000909097c24 */ /* 0x000fe2000f8e02ff */
[----:B------:R-:W-:Y:S02]  /*a1d0*/  ULDC.64 UR8, c[0x0][0x750] ;  /* 0x0001d40000087ab9 */ /* 0x000fe40000000a00 */
[----:B------:R-:W-:Y:S01]  /*a1e0*/  ISETP.GE.U32.AND P0, PT, R2, UR8, PT ;  /* 0x0000000802007c0c */ /* 0x000fe2000bf06070 */
[--C-:B------:R-:W-:Y:S01]  /*a1f0*/  IMAD.IADD R3, R3, 0x1, R9.reuse ;  /* 0x0000000103037824 */ /* 0x100fe200078e0209 */
[----:B------:R-:W-:-:S04]  /*a200*/  PRMT R9, RZ, 0x7610, R9 ;  /* 0x00007610ff097816 */ /* 0x000fc80000000009 */
[----:B------:R-:W-:-:S13]  /*a210*/  ISETP.GE.U32.AND.EX P0, PT, R3, UR9, PT, P0 ;  /* 0x0000000903007c0c */ /* 0x000fda000bf06100 */
[----:B------:R-:W-:Y:S05]  /*a220*/  @P0 BRA `(.L_x_278) ;  /* 0x0000000400600947 */ /* 0x000fea0003800000 */
[----:B------:R-:W0:Y:S01]  /*a230*/  S2R R20, SR_CTAID.X ;  /* 0x0000000000147919 */ /* 0x000e220000002500 */
[----:B------:R-:W5:Y:S01]  /*a240*/  LDC.64 R14, c[0x0][0x728] ;  /* 0x0001ca00ff0e7b82 */ /* 0x000f620000000a00 */
[----:B------:R-:W-:Y:S01]  /*a250*/  ULDC UR8, c[0x0][0x150] ;  /* 0x0000540000087ab9 */ /* 0x000fe20000000800 */
[----:B------:R-:W-:Y:S01]  /*a260*/  IMAD.MOV.U32 R12, RZ, RZ, R2 ;  /* 0x000000ffff0c7224 */ /* 0x000fe200078e0002 */
[----:B------:R-:W0:Y:S01]  /*a270*/  S2R R22, SR_CTAID.Y ;  /* 0x0000000000167919 */ /* 0x000e220000002600 */
[----:B------:R-:W-:-:S04]  /*a280*/  IMAD.MOV.U32 R13, RZ, RZ, R3 ;  /* 0x000000ffff0d7224 */ /* 0x000fc800078e0003 */
[----:B------:R-:W1:Y:S08]  /*a290*/  LDC R23, c[0x0][0x144] ;  /* 0x00005100ff177b82 */ /* 0x000e700000000800 */
[----:B------:R-:W1:Y:S08]  /*a2a0*/  LDC R16, c[0x0][0x730] ;  /* 0x0001cc00ff107b82 */ /* 0x000e700000000800 */
[----:B------:R-:W1:Y:S01]  /*a2b0*/  LDC.64 R18, c[0x0][0x720] ;  /* 0x0001c800ff127b82 */ /* 0x000e620000000a00 */
[----:B-----5:R-:W-:-:S04]  /*a2c0*/  ISETP.NE.U32.AND P0, PT, R14, RZ, PT ;  /* 0x000000ff0e00720c */ /* 0x020fc80003f05070 */
[----:B------:R-:W-:Y:S02]  /*a2d0*/  ISETP.NE.AND.EX P0, PT, R15, RZ, PT, P0 ;  /* 0x000000ff0f00720c */ /* 0x000fe40003f05300 */
[----:B0-----:R-:W-:-:S05]  /*a2e0*/  I2FP.F32.U32 R8, R20 ;  /* 0x0000001400087245 */ /* 0x001fca0000201000 */
[----:B------:R-:W-:-:S04]  /*a2f0*/  FMUL R8, R8, UR8 ;  /* 0x0000000808087c20 */ /* 0x000fc80008400000 */
[----:B------:R0:W0:Y:S02]  /*a300*/  F2I.U32.TRUNC.NTZ R21, R8 ;  /* 0x0000000800157305 */ /* 0x000024000020f000 */
[----:B------:R-:W-:Y:S05]  /*a310*/  @!P0 BRA `(.L_x_279) ;  /* 0x0000000000288947 */ /* 0x000fea0003800000 */
[----:B------:R-:W5:Y:S02]  /*a320*/  LDC R9, c[0x0][0x734] ;  /* 0x0001cd00ff097b82 */ /* 0x000f640000000800 */
[----:B-----5:R-:W-:-:S05]  /*a330*/  IADD3 R13, P0, R2, R9, RZ ;  /* 0x00000009020d7210 */ /* 0x020fca0007f1e0ff */
[----:B------:R-:W-:-:S04]  /*a340*/  IMAD.X R17, RZ, RZ, R3, P0 ;  /* 0x000000ffff117224 */ /* 0x000fc800000e0603 */
[----:B0-----:R-:W-:-:S04]  /*a350*/  IMAD.WIDE.U32 R8, R17, R14, RZ ;  /* 0x0000000e11087225 */ /* 0x001fc800078e00ff */
[----:B------:R-:W-:-:S04]  /*a360*/  IMAD.WIDE.U32 R10, P0, R13, R15, R8 ;  /* 0x0000000f0d0a7225 */ /* 0x000fc80007800008 */
[----:B------:R-:W-:-:S04]  /*a370*/  IMAD.WIDE.U32 R8, R13, R14, RZ ;  /* 0x0000000e0d087225 */ /* 0x000fc800078e00ff */
[----:B------:R-:W-:Y:S01]  /*a380*/  IMAD.X R13, RZ, RZ, RZ, P0 ;  /* 0x000000ffff0d7224 */ /* 0x000fe200000e06ff */
[----:B------:R-:W-:Y:S01]  /*a390*/  IADD3 RZ, P0, R9, R10, RZ ;  /* 0x0000000a09ff7210 */ /* 0x000fe20007f1e0ff */
[----:B------:R-:W-:-:S04]  /*a3a0*/  IMAD.MOV.U32 R12, RZ, RZ, R11 ;  /* 0x000000ffff0c7224 */ /* 0x000fc800078e000b */
[----:B------:R-:W-:-:S08]  /*a3b0*/  IMAD.WIDE.U32.X R12, R17, R15, R12, P0 ;  /* 0x0000000f110c7225 */ /* 0x000fd000000e040c */
.L_x_279:
[----:B------:R-:W5:Y:S01]  /*a3c0*/  LDC.64 R30, c[0x0][0x740] ;  /* 0x0001d000ff1e7b82 */ /* 0x000f620000000a00 */
[-C--:B-1----:R-:W-:Y:S01]  /*a3d0*/  SHF.R.U64 R17, R12, R16.reuse, R13 ;  /* 0x000000100c117219 */ /* 0x082fe2000000120d */
[----:B0-----:R-:W-:Y:S01]  /*a3e0*/  IMAD.MOV R21, RZ, RZ, -R21 ;  /* 0x000000ffff157224 */ /* 0x001fe200078e0a15 */
[----:B------:R-:W-:Y:S01]  /*a3f0*/  SHF.R.U32.HI R8, RZ, R16, R13 ;  /* 0x00000010ff087219 */ /* 0x000fe2000001160d */
[----:B------:R-:W-:Y:S01]  /*a400*/  ULDC UR8, c[0x0][0x154] ;  /* 0x0000550000087ab9 */ /* 0x000fe20000000800 */
[----:B------:R-:W-:Y:S01]  /*a410*/  IADD3 R11, P0, RZ, -R17, RZ ;  /* 0x80000011ff0b7210 */ /* 0x000fe20007f1e0ff */
[----:B------:R-:W-:Y:S02]  /*a420*/  IMAD R26, R23, R21, R20 ;  /* 0x00000015171a7224 */ /* 0x000fe400078e0214 */
[----:B------:R-:W0:Y:S01]  /*a430*/  LDC R12, c[0x0][0x718] ;  /* 0x0001c600ff0c7b82 */ /* 0x000e220000000800 */
[----:B------:R-:W-:Y:S02]  /*a440*/  IMAD.MOV.U32 R13, RZ, RZ, 0x1 ;  /* 0x00000001ff0d7424 */ /* 0x000fe400078e00ff */
[----:B------:R-:W-:-:S04]  /*a450*/  IMAD.X R9, RZ, RZ, ~R8, P0 ;  /* 0x000000ffff097224 */ /* 0x000fc800000e0e08 */
[-C--:B------:R-:W-:Y:S01]  /*a460*/  IMAD R10, R9, R18.reuse, RZ ;  /* 0x00000012090a7224 */ /* 0x080fe200078e02ff */
[----:B------:R-:W1:Y:S01]  /*a470*/  LDC R24, c[0x0][0x708] ;  /* 0x0001c200ff187b82 */ /* 0x000e620000000800 */
[----:B------:R-:W-:-:S04]  /*a480*/  IMAD.WIDE.U32 R8, R11, R18, R2 ;  /* 0x000000120b087225 */ /* 0x000fc800078e0002 */
[----:B------:R-:W-:Y:S01]  /*a490*/  IMAD R11, R11, R19, R10 ;  /* 0x000000130b0b7224 */ /* 0x000fe200078e020a */
[----:B------:R-:W-:Y:S02]  /*a4a0*/  I2FP.F32.U32 R10, R22 ;  /* 0x00000016000a7245 */ /* 0x000fe40000201000 */
[----:B------:R-:W2:Y:S01]  /*a4b0*/  LDC R28, c[0x0][0x758] ;  /* 0x0001d600ff1c7b82 */ /* 0x000ea20000000800 */
[----:B------:R-:W-:Y:S01]  /*a4c0*/  IMAD.IADD R9, R9, 0x1, R11 ;  /* 0x0000000109097824 */ /* 0x000fe200078e020b */
[----:B-----5:R-:W-:Y:S01]  /*a4d0*/  ISETP.NE.U32.AND P0, PT, R30, RZ, PT ;  /* 0x000000ff1e00720c */ /* 0x020fe20003f05070 */
[----:B------:R-:W-:Y:S01]  /*a4e0*/  FMUL R10, R10, UR8 ;  /* 0x000000080a0a7c20 */ /* 0x000fe20008400000 */
[----:B------:R-:W-:Y:S02]  /*a4f0*/  IMAD.MOV.U32 R11, RZ, RZ, -0x1 ;  /* 0xffffffffff0b7424 */ /* 0x000fe400078e00ff */
[----:B------:R-:W-:Y:S01]  /*a500*/  ISETP.NE.AND.EX P0, PT, R31, RZ, PT, P0 ;  /* 0x000000ff1f00720c */ /* 0x000fe20003f05300 */
[----:B------:R1:W2:Y:S01]  /*a510*/  F2I.U32.TRUNC.NTZ R19, R10 ;  /* 0x0000000a00137305 */ /* 0x0002a2000020f000 */
[----:B------:R-:W3:Y:S01]  /*a520*/  LDC R21, c[0x0][0x148] ;  /* 0x00005200ff157b82 */ /* 0x000ee20000000800 */
[----:B0-----:R-:W-:-:S02]  /*a530*/  SHF.R.U64 R16, R8, R12, R9 ;  /* 0x0000000c08107219 */ /* 0x001fc40000001209 */
[----:B------:R-:W-:-:S05]  /*a540*/  SHF.R.U32.HI R9, RZ, R12, R9 ;  /* 0x0000000cff097219 */ /* 0x000fca0000011609 */
[----:B------:R-:W0:Y:S01]  /*a550*/  LDC R20, c[0x0][0x700] ;  /* 0x0001c000ff147b82 */ /* 0x000e220000000800 */
[-CC-:B-1----:R-:W-:Y:S02]  /*a560*/  SHF.R.U64 R14, R16, R24.reuse, R9.reuse ;  /* 0x00000018100e7219 */ /* 0x182fe40000001209 */
[----:B------:R-:W-:-:S05]  /*a570*/  SHF.R.U32.HI R9, RZ, R24, R9 ;  /* 0x00000018ff097219 */ /* 0x000fca0000011609 */
[----:B------:R-:W1:Y:S01]  /*a580*/  LDC R25, c[0x0][0x748] ;  /* 0x0001d200ff197b82 */ /* 0x000e620000000800 */
[-CC-:B--2---:R-:W-:Y:S02]  /*a590*/  SHF.R.U64 R18, R14, R28.reuse, R9.reuse ;  /* 0x0000001c0e127219 */ /* 0x184fe40000001209 */
[-C--:B------:R-:W-:Y:S02]  /*a5a0*/  SHF.L.U32 R11, R11, R28.reuse, RZ ;  /* 0x0000001c0b0b7219 */ /* 0x080fe400000006ff */
[-C--:B------:R-:W-:Y:S01]  /*a5b0*/  SHF.R.U32.HI R9, RZ, R28.reuse, R9 ;  /* 0x0000001cff097219 */ /* 0x080fe20000011609 */
[----:B------:R-:W-:Y:S01]  /*a5c0*/  IMAD.MOV.U32 R8, RZ, RZ, R18 ;  /* 0x000000ffff087224 */ /* 0x000fe200078e0012 */
[----:B------:R-:W-:Y:S01]  /*a5d0*/  SHF.L.U32 R28, R13, R28, RZ ;  /* 0x0000001c0d1c7219 */ /* 0x000fe200000006ff */
[----:B------:R-:W2:Y:S01]  /*a5e0*/  LDC R27, c[0x0][0x738] ;  /* 0x0001ce00ff1b7b82 */ /* 0x000ea20000000800 */
[----:B------:R-:W-:-:S07]  /*a5f0*/  LOP3.LUT R23, RZ, R11, RZ, 0x33, !PT ;  /* 0x0000000bff177212 */ /* 0x000fce00078e33ff */
[----:B------:R-:W0:Y:S01]  /*a600*/  LDC R29, c[0x0][0x710] ;  /* 0x0001c400ff1d7b82 */ /* 0x000e220000000800 */
[----:B------:R-:W-:Y:S05]  /*a610*/  @!P0 BRA `(.L_x_280) ;  /* 0x0000000000288947 */ /* 0x000fea0003800000 */
[----:B------:R-:W5:Y:S02]  /*a620*/  LDC R13, c[0x0][0x74c] ;  /* 0x0001d300ff0d7b82 */ /* 0x000f640000000800 */
[----:B-----5:R-:W-:-:S05]  /*a630*/  IADD3 R13, P0, R18, R13, RZ ;  /* 0x0000000d120d7210 */ /* 0x020fca0007f1e0ff */
        /* <DEDUP_REMOVED lines=8> */
.L_x_280:
[----:B-1----:R-:W-:Y:S01]  /*a6c0*/  SHF.R.U64 R8, R8, R25, R9 ;  /* 0x0000001908087219 */ /* 0x002fe20000001209 */
[----:B0-----:R-:W-:Y:S01]  /*a6d0*/  VIADD R13, R20, 0xffffffff ;  /* 0xffffffff140d7836 */ /* 0x001fe20000000000 */
[----:B------:R-:W-:Y:S01]  /*a6e0*/  LOP3.LUT R11, R14, R23, RZ, 0xc0, !PT ;  /* 0x000000170e0b7212 */ /* 0x000fe200078ec0ff */
[----:B------:R-:W-:Y:S02]  /*a6f0*/  IMAD.MOV R19, RZ, RZ, -R19 ;  /* 0x000000ffff137224 */ /* 0x000fe400078e0a13 */
[----:B------:R-:W-:Y:S01]  /*a700*/  IMAD.MOV R9, RZ, RZ, -R8 ;  /* 0x000000ffff097224 */ /* 0x000fe200078e0a08 */
[----:B------:R-:W-:Y:S01]  /*a710*/  LOP3.LUT R13, R16, R13, RZ, 0xc0, !PT ;  /* 0x0000000d100d7212 */ /* 0x000fe200078ec0ff */
[----:B------:R-:W-:Y:S02]  /*a720*/  IMAD R11, R28, R8, R11 ;  /* 0x000000081c0b7224 */ /* 0x000fe400078e020b */
[----:B---3--:R-:W-:Y:S02]  /*a730*/  @P3 IMAD R26, R21, R19, R22 ;  /* 0x00000013151a3224 */ /* 0x008fe400078e0216 */
[----:B--2---:R-:W-:-:S02]  /*a740*/  IMAD R8, R9, R27, R18 ;  /* 0x0000001b09087224 */ /* 0x004fc400078e0212 */
[----:B------:R-:W-:Y:S02]  /*a750*/  IMAD R11, R11, R29, R26 ;  /* 0x0000001d0b0b7224 */ /* 0x000fe400078e021a */
[----:B------:R-:W-:Y:S02]  /*a760*/  IMAD R8, R8, R20, R13 ;  /* 0x0000001408087224 */ /* 0x000fe400078e020d */
[----:B------:R-:W-:-:S03]  /*a770*/  IMAD.MOV.U32 R9, RZ, RZ, 0x1 ;  /* 0x00000001ff097424 */ /* 0x000fc600078e00ff */
[----:B------:R-:W-:Y:S02]  /*a780*/  SEL R12, R8, R11, !P3 ;  /* 0x0000000b080c7207 */ /* 0x000fe40005800000 */
[----:B------:R-:W-:Y:S01]  /*a790*/  SEL R11, R11, R8, !P3 ;  /* 0x000000080b0b7207 */ /* 0x000fe20005800000 */
[----:B------:R-:W-:-:S07]  /*a7a0*/  IMAD.MOV.U32 R8, RZ, RZ, R17 ;  /* 0x000000ffff087224 */ /* 0x000fce00078e0011 */
.L_x_278:
[----:B------:R-:W-:Y:S01]  /*a7b0*/  LOP3.LUT P0, RZ, R9, 0xff, RZ, 0xc0, !PT ;  /* 0x000000ff09ff7812 */ /* 0x000fe2000780c0ff */
[----:B------:R-:W-:-:S12]  /*a7c0*/  IMAD.MOV.U32 R9, RZ, RZ, R11 ;  /* 0x000000ffff097224 */ /* 0x000fd800078e000b */
[----:B------:R-:W-:Y:S05]  /*a7d0*/  @P0 BRA `(.L_x_281) ;  /* 0xffffff6800b00947 */ /* 0x000fea000383ffff */
[----:B------:R-:W-:Y:S05]  /*a7e0*/  EXIT ;  /* 0x000000000000794d */ /* 0x000fea0003800000 */
.L_x_7:
[----:B0-----:R-:W-:Y:S01]  /*a7f0*/  ULDC.64 UR4, c[0x0][0x750] ;  /* 0x0001d40000047ab9 */ /* 0x001fe20000000a00 */
        /* <DEDUP_REMOVED lines=25> */
.L_x_283:
[----:B------:R-:W0:Y:S01]  /*a990*/  LDC.64 R24, c[0x0][0x740] ;  /* 0x0001d000ff187b82 */ /* 0x000e220000000a00 */
[-CC-:B------:R-:W-:Y:S01]  /*a9a0*/  SHF.R.U64 R14, R8, R12.reuse, R9.reuse ;  /* 0x0000000c080e7219 */ /* 0x180fe20000001209 */
[----:B------:R-:W-:Y:S01]  /*a9b0*/  IMAD.MOV.U32 R26, RZ, RZ, 0x1 ;  /* 0x00000001ff1a7424 */ /* 0x000fe200078e00ff */
[----:B------:R-:W-:Y:S02]  /*a9c0*/  SHF.R.U32.HI R4, RZ, R12, R9 ;  /* 0x0000000cff047219 */ /* 0x000fe40000011609 */
[----:B------:R-:W-:-:S03]  /*a9d0*/  IADD3 R7, P0, RZ, -R14, RZ ;  /* 0x8000000eff077210 */ /* 0x000fc60007f1e0ff */
[----:B------:R-:W1:Y:S02]  /*a9e0*/  LDC R8, c[0x0][0x718] ;  /* 0x0001c600ff087b82 */ /* 0x000e640000000800 */
[----:B------:R-:W-:-:S04]  /*a9f0*/  IMAD.X R5, RZ, RZ, ~R4, P0 ;  /* 0x000000ffff057224 */ /* 0x000fc800000e0e04 */
[-C--:B------:R-:W-:Y:S02]  /*aa00*/  IMAD R6, R5, R20.reuse, RZ ;  /* 0x0000001405067224 */ /* 0x080fe400078e02ff */
[----:B------:R-:W2:Y:S01]  /*aa10*/  LDC R16, c[0x0][0x708] ;  /* 0x0001c200ff107b82 */ /* 0x000ea20000000800 */
[----:B------:R-:W-:-:S04]  /*aa20*/  IMAD.WIDE.U32 R4, R7, R20, R2 ;  /* 0x0000001407047225 */ /* 0x000fc800078e0002 */
[----:B------:R-:W-:Y:S02]  /*aa30*/  IMAD R7, R7, R21, R6 ;  /* 0x0000001507077224 */ /* 0x000fe400078e0206 */
[----:B------:R-:W-:Y:S01]  /*aa40*/  IMAD.MOV.U32 R6, RZ, RZ, -0x1 ;  /* 0xffffffffff067424 */ /* 0x000fe200078e00ff */
[----:B------:R-:W3:Y:S01]  /*aa50*/  LDC R23, c[0x0][0x758] ;  /* 0x0001d600ff177b82 */ /* 0x000ee20000000800 */
[----:B------:R-:W-:Y:S01]  /*aa60*/  IMAD.IADD R5, R5, 0x1, R7 ;  /* 0x0000000105057824 */ /* 0x000fe200078e0207 */
[----:B0-----:R-:W-:-:S04]  /*aa70*/  ISETP.NE.U32.AND P0, PT, R24, RZ, PT ;  /* 0x000000ff1800720c */ /* 0x001fc80003f05070 */
[----:B------:R-:W-:Y:S02]  /*aa80*/  ISETP.NE.AND.EX P0, PT, R25, RZ, PT, P0 ;  /* 0x000000ff1900720c */ /* 0x000fe40003f05300 */
[----:B------:R-:W0:Y:S01]  /*aa90*/  LDC R20, c[0x0][0x700] ;  /* 0x0001c000ff147b82 */ /* 0x000e220000000800 */
[-CC-:B-1----:R-:W-:Y:S02]  /*aaa0*/  SHF.R.U64 R12, R4, R8.reuse, R5.reuse ;  /* 0x00000008040c7219 */ /* 0x182fe40000001205 */
[----:B------:R-:W-:-:S05]  /*aab0*/  SHF.R.U32.HI R5, RZ, R8, R5 ;  /* 0x00000008ff057219 */ /* 0x000fca0000011605 */
[----:B------:R-:W1:Y:S01]  /*aac0*/  LDC R21, c[0x0][0x748] ;  /* 0x0001d200ff157b82 */ /* 0x000e620000000800 */
[-CC-:B--2---:R-:W-:Y:S02]  /*aad0*/  SHF.R.U64 R17, R12, R16.reuse, R5.reuse ;  /* 0x000000100c117219 */ /* 0x184fe40000001205 */
[----:B------:R-:W-:-:S05]  /*aae0*/  SHF.R.U32.HI R4, RZ, R16, R5 ;  /* 0x00000010ff047219 */ /* 0x000fca0000011605 */
[----:B------:R-:W2:Y:S01]  /*aaf0*/  LDC R22, c[0x0][0x738] ;  /* 0x0001ce00ff167b82 */ /* 0x000ea20000000800 */
[-CC-:B---3--:R-:W-:Y:S02]  /*ab00*/  SHF.R.U64 R16, R17, R23.reuse, R4.reuse ;  /* 0x0000001711107219 */ /* 0x188fe40000001204 */
[-C--:B------:R-:W-:Y:S02]  /*ab10*/  SHF.L.U32 R6, R6, R23.reuse, RZ ;  /* 0x0000001706067219 */ /* 0x080fe400000006ff */
[----:B------:R-:W-:Y:S01]  /*ab20*/  SHF.R.U32.HI R5, RZ, R23, R4 ;  /* 0x00000017ff057219 */ /* 0x000fe20000011604 */
[----:B------:R-:W-:Y:S01]  /*ab30*/  IMAD.MOV.U32 R4, RZ, RZ, R16 ;  /* 0x000000ffff047224 */ /* 0x000fe200078e0010 */
[----:B------:R-:W-:Y:S01]  /*ab40*/  LOP3.LUT R28, RZ, R6, RZ, 0x33, !PT ;  /* 0x00000006ff1c7212 */ /* 0x000fe200078e33ff */
[----:B------:R-:W3:Y:S01]  /*ab50*/  LDC R27, c[0x0][0x710] ;  /* 0x0001c400ff1b7b82 */ /* 0x000ee20000000800 */
[----:B------:R-:W-:Y:S05]  /*ab60*/  @!P0 BRA `(.L_x_284) ;  /* 0x0000000000288947 */ /* 0x000fea0003800000 */
        /* <DEDUP_REMOVED lines=10> */
.L_x_284:
[----:B-1----:R-:W-:Y:S01]  /*ac10*/  SHF.R.U64 R5, R4, R21, R5 ;  /* 0x0000001504057219 */ /* 0x002fe20000001205 */
[----:B0-----:R-:W-:Y:S01]  /*ac20*/  VIADD R9, R20, 0xffffffff ;  /* 0xffffffff14097836 */ /* 0x001fe20000000000 */
[----:B------:R-:W-:Y:S01]  /*ac30*/  SHF.L.U32 R6, R26, R23, RZ ;  /* 0x000000171a067219 */ /* 0x000fe200000006ff */
[----:B------:R-:W-:Y:S01]  /*ac40*/  @P3 IMAD R13, R19, R18, R10 ;  /* 0x00000012130d3224 */ /* 0x000fe200078e020a */
[----:B------:R-:W-:Y:S01]  /*ac50*/  LOP3.LUT R4, R17, R28, RZ, 0xc0, !PT ;  /* 0x0000001c11047212 */ /* 0x000fe200078ec0ff */
[----:B------:R-:W-:Y:S01]  /*ac60*/  IMAD.MOV R7, RZ, RZ, -R5 ;  /* 0x000000ffff077224 */ /* 0x000fe200078e0a05 */
[----:B------:R-:W-:-:S03]  /*ac70*/  LOP3.LUT R9, R12, R9, RZ, 0xc0, !PT ;  /* 0x000000090c097212 */ /* 0x000fc600078ec0ff */
[----:B------:R-:W-:Y:S02]  /*ac80*/  IMAD R6, R6, R5, R4 ;  /* 0x0000000506067224 */ /* 0x000fe400078e0204 */
[----:B--2---:R-:W-:Y:S02]  /*ac90*/  IMAD R4, R7, R22, R16 ;  /* 0x0000001607047224 */ /* 0x004fe400078e0210 */
[----:B---3--:R-:W-:Y:S02]  /*aca0*/  IMAD R5, R6, R27, R13 ;  /* 0x0000001b06057224 */ /* 0x008fe400078e020d */
[----:B------:R-:W-:Y:S02]  /*acb0*/  IMAD.MOV.U32 R6, RZ, RZ, 0x1 ;  /* 0x00000001ff067424 */ /* 0x000fe400078e00ff */
[----:B------:R-:W-:-:S03]  /*acc0*/  IMAD R8, R4, R20, R9 ;  /* 0x0000001404087224 */ /* 0x000fc600078e0209 */
[----:B------:R-:W-:Y:S02]  /*acd0*/  PRMT R4, R6, 0x7610, R4 ;  /* 0x0000761006047816 */ /* 0x000fe40000000004 */
[----:B------:R-:W-:Y:S02]  /*ace0*/  SEL R6, R8, R5, !P3 ;  /* 0x0000000508067207 */ /* 0x000fe40005800000 */
[----:B------:R-:W-:Y:S01]  /*acf0*/  SEL R5, R5, R8, !P3 ;  /* 0x0000000805057207 */ /* 0x000fe20005800000 */
[----:B------:R-:W-:-:S07]  /*ad00*/  IMAD.MOV.U32 R8, RZ, RZ, R14 ;  /* 0x000000ffff087224 */ /* 0x000fce00078e000e */
.L_x_282:
[----:B------:R-:W-:-:S08]  /*ad10*/  NOP ;  /* 0x0000000000007918 */ /* 0x000fd00000000000 */
[----:B------:R-:W0:-:S00]  /*ad20*/  USETMAXREG.DEALLOC.CTAPOOL 0x28 ;  /* 0x00000028000079c8 */ /* 0x000e0000080e0500 */
[----:B------:R-:W-:-:S13]  /*ad30*/  ISETP.NE.AND P0, PT, RZ, UR7, PT ;  /* 0x00000007ff007c0c */ /* 0x000fda000bf05270 */
[----:B------:R-:W-:Y:S05]  /*ad40*/  @P0 EXIT ;  /* 0x000000000000094d */ /* 0x000fea0003800000 */
[----:B0-----:R-:W-:Y:S01]  /*ad50*/  LOP3.LUT P0, RZ, R4, 0xff, RZ, 0xc0, !PT ;  /* 0x000000ff04ff7812 */ /* 0x001fe2000780c0ff */
[----:B------:R-:W-:Y:S02]  /*ad60*/  IMAD.MOV.U32 R10, RZ, RZ, 0x1 ;  /* 0x00000001ff0a7424 */ /* 0x000fe400078e00ff */
[----:B------:R-:W-:-:S10]  /*ad70*/  IMAD.MOV.U32 R11, RZ, RZ, RZ ;  /* 0x000000ffff0b7224 */ /* 0x000fd400078e00ff */
[----:B------:R-:W-:Y:S05]  /*ad80*/  @!P0 BRA `(.L_x_285) ;  /* 0x0000000c007c8947 */ /* 0x000fea0003800000 */
[----:B------:R-:W0:Y:S01]  /*ad90*/  S2UR UR29, SR_CgaCtaId ;  /* 0x00000000001d79c3 */ /* 0x000e220000008800 */
[----:B------:R-:W-:Y:S01]  /*ada0*/  ULDC UR5, c[0x0][0x28c] ;  /* 0x0000a30000057ab9 */ /* 0x000fe20000000800 */
[----:B------:R-:W-:Y:S01]  /*adb0*/  ULDC UR13, c[0x0][0x758] ;  /* 0x0001d600000d7ab9 */ /* 0x000fe20000000800 */
[----:B------:R-:W-:Y:S01]  /*adc0*/  UMOV UR8, 0xffffffff ;  /* 0xffffffff00087882 */ /* 0x000fe20000000000 */
[----:B------:R-:W-:Y:S01]  /*add0*/  UIADD3 UR9, UR5, 0x3f, URZ ;  /* 0x0000003f05097890 */ /* 0x000fe2000fffe03f */
[----:B------:R-:W-:Y:S01]  /*ade0*/  BSSY B0, `(.L_x_285) ;  /* 0x00000d9000007945 */ /* 0x000fe20003800000 */
[----:B------:R-:W-:Y:S01]  /*adf0*/  UMOV UR10, 0x1 ;  /* 0x00000001000a7882 */ /* 0x000fe20000000000 */
[----:B------:R-:W-:Y:S01]  /*ae00*/  USHF.L.U32 UR31, UR8, UR13, URZ ;  /* 0x0000000d081f7299 */ /* 0x000fe2000800063f */
[----:B------:R-:W-:Y:S01]  /*ae10*/  IMAD.MOV.U32 R12, RZ, RZ, 0x1 ;  /* 0x00000001ff0c7424 */ /* 0x000fe200078e00ff */
[----:B------:R-:W-:Y:S01]  /*ae20*/  USHF.L.U32 UR13, UR10, UR13, URZ ;  /* 0x0000000d0a0d7299 */ /* 0x000fe2000800063f */
[----:B------:R-:W-:Y:S01]  /*ae30*/  IMAD.MOV.U32 R10, RZ, RZ, 0x1 ;  /* 0x00000001ff0a7424 */ /* 0x000fe200078e00ff */
[----:B------:R-:W-:Y:S01]  /*ae40*/  USHF.R.S32.HI UR10, URZ, 0x1f, UR9 ;  /* 0x0000001f3f0a7899 */ /* 0x000fe20008011409 */
[----:B------:R-:W-:Y:S01]  /*ae50*/  IMAD.MOV.U32 R11, RZ, RZ, RZ ;  /* 0x000000ffff0b7224 */ /* 0x000fe200078e00ff */
[----:B------:R-:W-:Y:S01]  /*ae60*/  ULDC UR4, c[0x0][0xc] ;  /* 0x0000030000047ab9 */ /* 0x000fe20000000800 */
[----:B------:R-:W-:Y:S01]  /*ae70*/  ULDC UR5, c[0x0][0x10] ;  /* 0x0000040000057ab9 */ /* 0x000fe20000000800 */
[----:B------:R-:W-:-:S02]  /*ae80*/  ULEA.HI UR10, UR10, UR9, URZ, 0x6 ;  /* 0x000000090a0a7291 */ /* 0x000fc4000f8f303f */
[----:B------:R-:W-:Y:S01]  /*ae90*/  UIMAD.WIDE.U32 UR4, UR4, UR5, URZ ;  /* 0x00000005040472a5 */ /* 0x000fe2000f8e003f */
[----:B------:R-:W-:Y:S01]  /*aea0*/  ULDC UR8, c[0x0][0x14] ;  /* 0x0000050000087ab9 */ /* 0x000fe20000000800 */
[----:B------:R-:W-:Y:S02]  /*aeb0*/  USHF.R.S32.HI UR30, URZ, 0x6, UR10 ;  /* 0x000000063f1e7899 */ /* 0x000fe4000801140a */
[----:B------:R-:W-:Y:S02]  /*aec0*/  UIMAD.WIDE.U32 UR34, UR4, UR8, URZ ;  /* 0x00000008042272a5 */ /* 0x000fe4000f8e003f */
[----:B0-----:R-:W-:Y:S02]  /*aed0*/  USHF.L.U32 UR21, UR29, 0x6, URZ ;  /* 0x000000061d157899 */ /* 0x001fe4000800063f */
[----:B------:R-:W-:Y:S02]  /*aee0*/  USHF.L.U32 UR29, UR29, 0xc, URZ ;  /* 0x0000000c1d1d7899 */ /* 0x000fe4000800063f */
[----:B------:R-:W-:Y:S01]  /*aef0*/  UIMAD UR32, UR5, UR8, URZ ;  /* 0x00000008052072a4 */ /* 0x000fe2000f8e023f */
[----:B------:R-:W-:Y:S01]  /*af00*/  ULDC UR7, c[0x0][0x700] ;  /* 0x0001c00000077ab9 */ /* 0x000fe20000000800 */
[----:B------:R-:W-:-:S02]  /*af10*/  ULOP3.LUT UR33, UR6, 0x2, URZ, 0xfc, !UPT ;  /* 0x0000000206217892 */ /* 0x000fc4000f8efc3f */
[----:B------:R-:W-:Y:S02]  /*af20*/  UIADD3 UR7, UR7, -0x1, URZ ;  /* 0xffffffff07077890 */ /* 0x000fe4000fffe03f */
[----:B------:R-:W-:Y:S02]  /*af30*/  ULOP3.LUT UR21, UR21, 0x40, URZ, 0xc0, !UPT ;  /* 0x0000004015157892 */ /* 0x000fe4000f8ec03f */
[----:B------:R-:W-:Y:S02]  /*af40*/  ULOP3.LUT UR29, UR29, 0x1000, URZ, 0xc0, !UPT ;  /* 0x000010001d1d7892 */ /* 0x000fe4000f8ec03f */
[----:B------:R-:W-:Y:S02]  /*af50*/  ULOP3.LUT UR31, URZ, UR31, URZ, 0x33, !UPT ;  /* 0x0000001f3f1f7292 */ /* 0x000fe4000f8e333f */
[----:B------:R-:W-:Y:S02]  /*af60*/  UIADD3 UR32, UR35, UR32, URZ ;  /* 0x0000002023207290 */ /* 0x000fe4000fffe03f */
[----:B------:R-:W-:Y:S01]  /*af70*/  UIADD3 UR41, UR30, 0x1, URZ ;  /* 0x000000011e297890 */ /* 0x000fe2000fffe03f */
[----:B------:R-:W-:-:S11]  /*af80*/  ULDC.64 UR36, c[0x0][0x198] ;  /* 0x0000660000247ab9 */ /* 0x000fd60000000a00 */
.L_x_296:
[----:B------:R-:W-:-:S03]  /*af90*/  UMOV UR4, 0xffffffff ;  /* 0xffffffff00047882 */ /* 0x000fc60000000000 */
[----:B------:R-:W-:Y:S05]  /*afa0*/  BRA.DIV UR4, `(.L_x_286) ;  /* 0x0000001204187947 */ /* 0x000fea000b800000 */
[----:B------:R-:W-:-:S13]  /*afb0*/  ELECT P0, URZ, PT ;  /* 0x00000000003f782f */ /* 0x000fda0003800000 */
.L_x_309:
[----:B------:R-:W0:Y:S01]  /*afc0*/  LDC R4, c[0x0][0x28c] ;  /* 0x0000a300ff047b82 */ /* 0x000e220000000800 */
[----:B------:R-:W-:Y:S01]  /*afd0*/  BSSY B1, `(.L_x_287) ;  /* 0x0000047000017945 */ /* 0x000fe20003800000 */
[----:B0-----:R-:W-:-:S13]  /*afe0*/  ISETP.LT.OR P0, PT, R4, 0x1, !P0 ;  /* 0x000000010400780c */ /* 0x001fda0004701670 */
[----:B------:R-:W-:Y:S05]  /*aff0*/  @P0 BRA `(.L_x_288) ;  /* 0x0000000400100947 */ /* 0x000fea0003800000 */
[----:B------:R-:W-:Y:S01]  /*b000*/  IMAD.SHL.U32 R9, R5, 0x100, RZ ;  /* 0x0000010005097824 */ /* 0x000fe200078e00ff */
[----:B------:R-:W-:Y:S02]  /*b010*/  LEA R13, R6, UR21, 0x7 ;  /* 0x00000015060d7c11 */ /* 0x000fe4000f8e38ff */
[----:B------:R-:W-:Y:S01]  /*b020*/  CS2R R16, SRZ ;  /* 0x0000000000107805 */ /* 0x000fe2000001ff00 */
[----:B------:R-:W-:Y:S02]  /*b030*/  IMAD.U32 R18, RZ, RZ, UR41 ;  /* 0x00000029ff127e24 */ /* 0x000fe4000f8e00ff */
[----:B------:R-:W-:Y:S02]  /*b040*/  IMAD.MOV.U32 R4, RZ, RZ, R10 ;  /* 0x000000ffff047224 */ /* 0x000fe400078e000a */
[----:B------:R-:W-:Y:S02]  /*b050*/  IMAD.MOV.U32 R5, RZ, RZ, R11 ;  /* 0x000000ffff057224 */ /* 0x000fe400078e000b */
[----:B------:R-:W-:-:S07]  /*b060*/  IMAD.MOV.U32 R19, RZ, RZ, RZ ;  /* 0x000000ffff137224 */ /* 0x000fce00078e00ff */
.L_x_291:
[----:B------:R-:W0:Y:S01]  /*b070*/  S2R R7, SR_CgaCtaId ;  /* 0x0000000000077919 */ /* 0x000e220000008800 */
[----:B------:R-:W-:Y:S02]  /*b080*/  MOV R6, 0x400 ;  /* 0x0000040000067802 */ /* 0x000fe40000000f00 */
[----:B------:R-:W-:Y:S02]  /*b090*/  LOP3.LUT P1, RZ, R0, 0x7f, RZ, 0xc0, !PT ;  /* 0x0000007f00ff7812 */ /* 0x000fe4000782c0ff */
[----:B0-----:R-:W-:Y:S02]  /*b0a0*/  LEA R14, R7, R6, 0x18 ;  /* 0x00000006070e7211 */ /* 0x001fe400078ec0ff */
[----:B------:R-:W-:-:S09]  /*b0b0*/  SHF.L.U32 R6, R4, 0x1f, RZ ;  /* 0x0000001f04067819 */ /* 0x000fd200000006ff */
[----:B------:R-:W0:Y:S01]  /*b0c0*/  @!P1 LDC R7, c[0x0][0x640] ;  /* 0x00019000ff079b82 */ /* 0x000e220000000800 */
[----:B------:R-:W-:-:S04]  /*b0d0*/  IMAD R15, R5, 0x8, R14 ;  /* 0x00000008050f7824 */ /* 0x000fc800078e020e */
[----:B------:R-:W1:Y:S02]  /*b0e0*/  SYNCS.PHASECHK.TRANS64.TRYWAIT P0, [R15+URZ+0x30], R6 ;  /* 0x000030060f0075a7 */ /* 0x000e64000800017f */
[----:B-1----:R-:W-:Y:S05]  /*b0f0*/  @!P0 BRA `(.L_x_289) ;  /* 0x0000000c00e48947 */ /* 0x002fea0003800000 */
.L_x_310:
[----:B------:R-:W-:Y:S01]  /*b100*/  UPRMT UR4, UR33, 0x9910, URZ ;  /* 0x0000991021047896 */ /* 0x000fe2000800003f */
[----:B0-----:R0:W-:Y:S03]  /*b110*/  @!P1 SYNCS.ARRIVE.TRANS64 RZ, [R15+URZ], R7 ;  /* 0x000000070fff99a7 */ /* 0x0011e6000800003f */
[----:B------:R-:W-:-:S06]  /*b120*/  UISETP.NE.AND UP0, UPT, UR4, 0x2, UPT ;  /* 0x000000020400788c */ /* 0x000fcc000bf05270 */
[----:B------:R-:W-:-:S13]  /*b130*/  PLOP3.LUT P0, PT, PT, PT, UP0, 0x80, 0x0 ;  /* 0x000000000000781c */ /* 0x000fda0003f0f008 */
[----:B0-----:R-:W-:Y:S05]  /*b140*/  @P0 BRA `(.L_x_290) ;  /* 0x0000000000040947 */ /* 0x001fea0003800000 */
[----:B------:R-:W-:Y:S01]  /*b150*/  BPT.TRAP 0x1 ;  /* 0x000000040000795c */ /* 0x000fe20000300000 */
.L_x_290:
[C---:B------:R-:W-:Y:S01]  /*b160*/  R2UR UR8, R5.reuse ;  /* 0x00000000050872ca */ /* 0x040fe200000e0000 */
[C-C-:B-1----:R-:W-:Y:S01]  /*b170*/  IMAD R6, R5.reuse, 0x4000, R14.reuse ;  /* 0x0000400005067824 */ /* 0x142fe200078e020e */
[----:B------:R-:W-:Y:S01]  /*b180*/  R2UR UR9, R14 ;  /* 0x000000000e0972ca */ /* 0x000fe200000e0000 */
[----:B------:R-:W-:Y:S01]  /*b190*/  IMAD R14, R5, 0x800, R14 ;  /* 0x00000800050e7824 */ /* 0x000fe200078e020e */
[----:B------:R-:W-:Y:S01]  /*b1a0*/  R2UR UR25, R15 ;  /* 0x000000000f1972ca */ /* 0x000fe200000e0000 */
[----:B------:R-:W-:Y:S01]  /*b1b0*/  VIADD R18, R18, 0xffffffff ;  /* 0xffffffff12127836 */ /* 0x000fe20000000000 */
[----:B------:R-:W-:Y:S01]  /*b1c0*/  R2UR UR24, R6 ;  /* 0x00000000061872ca */ /* 0x000fe200000e0000 */
[----:B------:R-:W-:Y:S01]  /*b1d0*/  UIADD3 UR14, UP0, UR36, 0xf0, URZ ;  /* 0x000000f0240e7890 */ /* 0x000fe2000ff1e03f */
[----:B------:R-:W-:Y:S01]  /*b1e0*/  R2UR UR16, R14 ;  /* 0x000000000e1072ca */ /* 0x000fe200000e0000 */
[----:B------:R-:W-:Y:S01]  /*b1f0*/  UIADD3 UR22, UP1, UR36, 0x1f0, URZ ;  /* 0x000001f024167890 */ /* 0x000fe2000ff3e03f */
[----:B------:R-:W-:Y:S01]  /*b200*/  R2UR UR28, R8 ;  /* 0x00000000081c72ca */ /* 0x000fe200000e0000 */
[----:B------:R-:W-:Y:S01]  /*b210*/  UIADD3 UR38, UP2, UR36, 0x2f0, URZ ;  /* 0x000002f024267890 */ /* 0x000fe2000ff5e03f */
[----:B------:R-:W-:Y:S01]  /*b220*/  R2UR UR27, R9 ;  /* 0x00000000091b72ca */ /* 0x000fe200000e0000 */
[----:B------:R-:W-:Y:S01]  /*b230*/  ULEA UR8, UR8, UR29, 0xd ;  /* 0x0000001d08087291 */ /* 0x000fe2000f8e683f */
[----:B------:R-:W-:Y:S01]  /*b240*/  R2UR UR26, R17 ;  /* 0x00000000111a72ca */ /* 0x000fe200000e0000 */
[----:B------:R-:W-:Y:S01]  /*b250*/  UIADD3.X UR15, URZ, UR37, URZ, UP0, !UPT ;  /* 0x000000253f0f7290 */ /* 0x000fe200087fe43f */
[----:B------:R-:W-:Y:S01]  /*b260*/  R2UR UR19, R19 ;  /* 0x00000000131372ca */ /* 0x000fe200000e0000 */
[----:B------:R-:W-:Y:S01]  /*b270*/  ULEA UR8, UR8, UR9, 0x1 ;  /* 0x0000000908087291 */ /* 0x000fe2000f8e083f */
[----:B------:R-:W-:Y:S01]  /*b280*/  R2UR UR10, R16 ;  /* 0x00000000100a72ca */ /* 0x000fe200000e0000 */
[----:B------:R-:W-:Y:S01]  /*b290*/  UIADD3 UR24, UR24, 0x180, URZ ;  /* 0x0000018018187890 */ /* 0x000fe2000fffe03f */
[----:B------:R-:W-:Y:S01]  /*b2a0*/  R2UR UR11, R13 ;  /* 0x000000000d0b72ca */ /* 0x000fe200000e0000 */
[----:B------:R-:W-:Y:S01]  /*b2b0*/  UIADD3.X UR23, URZ, UR37, URZ, UP1, !UPT ;  /* 0x000000253f177290 */ /* 0x000fe20008ffe43f */
[----:B------:R-:W-:Y:S01]  /*b2c0*/  ISETP.GT.AND P1, PT, R18, 0x1, PT ;  /* 0x000000011200780c */ /* 0x000fe20003f24270 */
[----:B------:R-:W-:Y:S01]  /*b2d0*/  UIADD3 UR16, UR16, 0x30180, URZ ;  /* 0x0003018010107890 */ /* 0x000fe2000fffe03f */
[----:B------:R-:W-:Y:S01]  /*b2e0*/  VIADD R5, R5, 0x1 ;  /* 0x0000000105057836 */ /* 0x000fe20000000000 */
[----:B------:R-:W-:Y:S01]  /*b2f0*/  UIADD3.X UR39, URZ, UR37, URZ, UP2, !UPT ;  /* 0x000000253f277290 */ /* 0x000fe200097fe43f */
[----:B------:R-:W-:Y:S01]  /*b300*/  VIADD R19, R19, 0x1 ;  /* 0x0000000113137836 */ /* 0x000fe20000000000 */
[----:B------:R-:W-:Y:S01]  /*b310*/  UIADD3 UR8, UR8, 0x18180, URZ ;  /* 0x0001818008087890 */ /* 0x000fe2000fffe03f */
[----:B------:R-:W-:Y:S01]  /*b320*/  VIADD R17, R17, 0x20 ;  /* 0x0000002011117836 */ /* 0x000fe20000000000 */
[C---:B------:R-:W-:Y:S01]  /*b330*/  ISETP.NE.AND P0, PT, R5.reuse, 0x6, PT ;  /* 0x000000060500780c */ /* 0x040fe20003f05270 */
[----:B------:R-:W-:Y:S01]  /*b340*/  UMOV UR4, 0x0 ;  /* 0x0000000000047882 */ /* 0x000fe20000000000 */
[----:B------:R-:W-:Y:S01]  /*b350*/  UMOV UR5, 0x10000000 ;  /* 0x1000000000057882 */ /* 0x000fe20000000000 */
[----:B------:R-:W-:Y:S01]  /*b360*/  UMOV UR17, UR25 ;  /* 0x0000001900117c82 */ /* 0x000fe20008000000 */
[----:B------:R-:W-:Y:S01]  /*b370*/  UMOV UR20, UR28 ;  /* 0x0000001c00147c82 */ /* 0x000fe20008000000 */
[----:B------:R-:W-:Y:S01]  /*b380*/  UMOV UR18, UR27 ;  /* 0x0000001b00127c82 */ /* 0x000fe20008000000 */
[----:B------:R0:W-:Y:S01]  /*b390*/  UTMALDG.3D [UR24], [UR14], desc[UR4] ;  /* 0x000004180e0075b4 */ /* 0x0001e20008011000 */
[----:B------:R-:W-:Y:S01]  /*b3a0*/  UMOV UR40, 0x30000 ;  /* 0x0003000000287882 */ /* 0x000fe20000000000 */
[----:B------:R-:W-:Y:S01]  /*b3b0*/  UMOV UR9, UR25 ;  /* 0x0000001900097c82 */ /* 0x000fe20008000000 */
[----:B------:R-:W-:Y:S01]  /*b3c0*/  UMOV UR12, UR28 ;  /* 0x0000001c000c7c82 */ /* 0x000fe20008000000 */
[----:B------:R-:W-:Y:S01]  /*b3d0*/  SEL R7, RZ, 0x1, P0 ;  /* 0x00000001ff077807 */ /* 0x000fe20000000000 */
[----:B------:R-:W-:Y:S01]  /*b3e0*/  VIADD R16, R16, 0x40 ;  /* 0x0000004010107836 */ /* 0x000fe20000000000 */
[----:B------:R-:W-:Y:S01]  /*b3f0*/  SEL R5, R5, RZ, P0 ;  /* 0x000000ff05057207 */ /* 0x000fe20000000000 */
[----:B------:R0:W-:Y:S01]  /*b400*/  UTMALDG.3D [UR16], [UR22], desc[UR4] ;  /* 0x00000410160075b4 */ /* 0x0001e20008011000 */
[----:B------:R-:W-:Y:S01]  /*b410*/  LOP3.LUT R4, R4, R7, RZ, 0x3c, !PT ;  /* 0x0000000704047212 */ /* 0x000fe200078e3cff */
[----:B------:R0:W-:Y:S02]  /*b420*/  UTMALDG.3D.MULTICAST [UR8], [UR38], UR40, desc[UR4] ;  /* 0x00000408260073b4 */ /* 0x0001e40008011828 */
[----:B0-----:R-:W-:Y:S05]  /*b430*/  @P1 BRA `(.L_x_291) ;  /* 0xfffffffc000c1947 */ /* 0x001fea000383ffff */
.L_x_288:
[----:B------:R-:W-:Y:S05]  /*b440*/  BSYNC B1 ;  /* 0x0000000000017941 */ /* 0x000fea0003800000 */
.L_x_287:
[----:B------:R-:W-:Y:S01]  /*b450*/  LOP3.LUT P1, RZ, R12, 0xff, RZ, 0xc0, !PT ;  /* 0x000000ff0cff7812 */ /* 0x000fe2000782c0ff */
[----:B------:R-:W-:Y:S01]  /*b460*/  VIADD R6, R11, UR30 ;  /* 0x0000001e0b067c36 */ /* 0x000fe20008000000 */
[----:B------:R-:W-:Y:S01]  /*b470*/  ULDC.64 UR4, c[0x0][0x750] ;  /* 0x0001d40000047ab9 */ /* 0x000fe20000000a00 */
[----:B------:R-:W-:Y:S01]  /*b480*/  IMAD.U32 R8, RZ, RZ, UR30 ;  /* 0x0000001eff087e24 */ /* 0x000fe2000f8e00ff */
[----:B------:R-:W-:Y:S01]  /*b490*/  UISETP.GE.U32.AND UP0, UPT, UR30, 0x6, UPT ;  /* 0x000000061e00788c */ /* 0x000fe2000bf06070 */
[----:B------:R-:W-:Y:S01]  /*b4a0*/  BSSY B1, `(.L_x_292) ;  /* 0x000006a000017945 */ /* 0x000fe20003800000 */
[----:B------:R-:W-:Y:S02]  /*b4b0*/  ISETP.GT.U32.AND P0, PT, R6, 0x5, PT ;  /* 0x000000050600780c */ /* 0x000fe40003f04070 */
[----:B------:R-:W-:Y:S02]  /*b4c0*/  PRMT R12, RZ, 0x7610, R12 ;  /* 0x00007610ff0c7816 */ /* 0x000fe4000000000c */
[----:B------:R-:W-:Y:S01]  /*b4d0*/  ISETP.LT.U32.AND P0, PT, R8, 0x6, P0 ;  /* 0x000000060800780c */ /* 0x000fe20000701070 */
[----:B------:R-:W-:Y:S01]  /*b4e0*/  IMAD.MOV.U32 R8, RZ, RZ, -0x1 ;  /* 0xffffffffff087424 */ /* 0x000fe200078e00ff */
[----:B------:R-:W-:Y:S01]  /*b4f0*/  PLOP3.LUT P2, PT, PT, PT, UP0, 0x80, 0x0 ;  /* 0x000000000000781c */ /* 0x000fe20003f4f008 */
[----:B------:R-:W0:Y:S01]  /*b500*/  @P1 S2R R5, SR_CgaCtaId ;  /* 0x0000000000051919 */ /* 0x000e220000008800 */
[----:B------:R-:W-:-:S04]  /*b510*/  @P1 MOV R4, 0x400 ;  /* 0x0000040000041802 */ /* 0x000fc80000000f00 */
[----:B0-----:R-:W-:Y:S01]  /*b520*/  @P1 LEA R7, R5, R4, 0x18 ;  /* 0x0000000405071211 */ /* 0x001fe200078ec0ff */
[----:B------:R-:W-:-:S03]  /*b530*/  IMAD.WIDE.U32 R4, R6, -0x55555555, RZ ;  /* 0xaaaaaaab06047825 */ /* 0x000fc600078e00ff */
[----:B------:R0:W-:Y:S01]  /*b540*/  @P1 SYNCS.ARRIVE.TRANS64.A1T0 RZ, [R7+URZ+0x78], RZ ;  /* 0x000078ff07ff19a7 */ /* 0x0001e2000810003f */
[----:B------:R-:W-:Y:S02]  /*b550*/  IADD3 R2, P1, R2, UR34, RZ ;  /* 0x0000002202027c10 */ /* 0x000fe4000ff3e0ff */
[----:B------:R-:W-:Y:S02]  /*b560*/  PRMT R4, RZ, 0x7610, R4 ;  /* 0x00007610ff047816 */ /* 0x000fe40000000004 */
[----:B------:R-:W-:Y:S02]  /*b570*/  IADD3.X R3, R3, UR32, RZ, P1, !PT ;  /* 0x0000002003037c10 */ /* 0x000fe40008ffe4ff */
[----:B0-----:R-:W-:Y:S02]  /*b580*/  SHF.R.U32.HI R7, RZ, 0x2, R5 ;  /* 0x00000002ff077819 */ /* 0x001fe40000011605 */
[----:B------:R-:W-:Y:S02]  /*b590*/  SEL R5, RZ, 0x1, !P0 ;  /* 0x00000001ff057807 */ /* 0x000fe40004000000 */
[----:B------:R-:W-:Y:S01]  /*b5a0*/  ISETP.GE.U32.AND P0, PT, R2, UR4, PT ;  /* 0x0000000402007c0c */ /* 0x000fe2000bf06070 */
[----:B------:R-:W-:Y:S01]  /*b5b0*/  IMAD R11, R7, -0x6, R6 ;  /* 0xfffffffa070b7824 */ /* 0x000fe200078e0206 */
[----:B------:R-:W-:Y:S01]  /*b5c0*/  LOP3.LUT R10, R10, R5, RZ, 0x3c, !PT ;  /* 0x000000050a0a7212 */ /* 0x000fe200078e3cff */
[----:B------:R-:W-:Y:S01]  /*b5d0*/  IMAD.MOV.U32 R5, RZ, RZ, -0x1 ;  /* 0xffffffffff057424 */ /* 0x000fe200078e00ff */
[----:B------:R-:W-:Y:S01]  /*b5e0*/  ISETP.GE.U32.AND.EX P0, PT, R3, UR5, PT, P0 ;  /* 0x0000000503007c0c */ /* 0x000fe2000bf06100 */
[----:B------:R-:W-:Y:S01]  /*b5f0*/  IMAD.MOV.U32 R6, RZ, RZ, -0x1 ;  /* 0xffffffffff067424 */ /* 0x000fe200078e00ff */
[----:B------:R-:W-:-:S11]  /*b600*/  @P2 LOP3.LUT R10, R10, 0x1, R7, 0x78, !PT ;  /* 0x000000010a0a2812 */ /* 0x000fd600078e7807 */
[----:B------:R-:W-:Y:S05]  /*b610*/  @P0 BRA `(.L_x_293) ;  /* 0x0000000400480947 */ /* 0x000fea0003800000 */
[----:B------:R-:W-:Y:S01]  /*b620*/  ULDC.64 UR4, c[0x0][0x728] ;  /* 0x0001ca0000047ab9 */ /* 0x000fe20000000a00 */
[----:B------:R-:W0:Y:S01]  /*b630*/  S2R R14, SR_CTAID.X ;  /* 0x00000000000e7919 */ /* 0x000e220000002500 */
[----:B------:R-:W-:Y:S01]  /*b640*/  ISETP.NE.U32.AND P0, PT, RZ, UR4, PT ;  /* 0x00000004ff007c0c */ /* 0x000fe2000bf05070 */
[----:B------:R-:W-:Y:S01]  /*b650*/  ULDC UR9, c[0x0][0x730] ;  /* 0x0001cc0000097ab9 */ /* 0x000fe20000000800 */
[----:B------:R-:W-:Y:S01]  /*b660*/  IMAD.MOV.U32 R4, RZ, RZ, R2 ;  /* 0x000000ffff047224 */ /* 0x000fe200078e0002 */
[----:B------:R-:W1:Y:S01]  /*b670*/  S2R R13, SR_CTAID.Y ;  /* 0x00000000000d7919 */ /* 0x000e620000002600 */
[----:B------:R-:W-:Y:S01]  /*b680*/  ISETP.NE.AND.EX P0, PT, RZ, UR5, PT, P0 ;  /* 0x00000005ff007c0c */ /* 0x000fe2000bf05300 */
[----:B------:R-:W-:-:S12]  /*b690*/  IMAD.MOV.U32 R5, RZ, RZ, R3 ;  /* 0x000000ffff057224 */ /* 0x000fd800078e0003 */
[----:B------:R-:W-:Y:S05]  /*b6a0*/  @!P0 BRA `(.L_x_294) ;  /* 0x0000000000288947 */ /* 0x000fea0003800000 */
[----:B------:R-:W-:Y:S02]  /*b6b0*/  ULDC UR8, c[0x0][0x734] ;  /* 0x0001cd0000087ab9 */ /* 0x000fe40000000800 */
[----:B------:R-:W-:-:S05]  /*b6c0*/  IADD3 R9, P0, R2, UR8, RZ ;  /* 0x0000000802097c10 */ /* 0x000fca000ff1e0ff */
[----:B------:R-:W-:-:S04]  /*b6d0*/  IMAD.X R15, RZ, RZ, R3, P0 ;  /* 0x000000ffff0f7224 */ /* 0x000fc800000e0603 */
[----:B------:R-:W-:-:S04]  /*b6e0*/  IMAD.WIDE.U32 R6, R15, UR4, RZ ;  /* 0x000000040f067c25 */ /* 0x000fc8000f8e00ff */
[----:B------:R-:W-:-:S04]  /*b6f0*/  IMAD.WIDE.U32 R6, P0, R9, UR5, R6 ;  /* 0x0000000509067c25 */ /* 0x000fc8000f800006 */
[----:B------:R-:W-:-:S04]  /*b700*/  IMAD.WIDE.U32 R8, R9, UR4, RZ ;  /* 0x0000000409087c25 */ /* 0x000fc8000f8e00ff */
[----:B------:R-:W-:Y:S01]  /*b710*/  IMAD.X R5, RZ, RZ, RZ, P0 ;  /* 0x000000ffff057224 */ /* 0x000fe200000e06ff */
[----:B------:R-:W-:Y:S01]  /*b720*/  IADD3 RZ, P0, R9, R6, RZ ;  /* 0x0000000609ff7210 */ /* 0x000fe20007f1e0ff */
[----:B------:R-:W-:-:S04]  /*b730*/  IMAD.MOV.U32 R4, RZ, RZ, R7 ;  /* 0x000000ffff047224 */ /* 0x000fc800078e0007 */
[----:B------:R-:W-:-:S08]  /*b740*/  IMAD.WIDE.U32.X R4, R15, UR5, R4, P0 ;  /* 0x000000050f047c25 */ /* 0x000fd000080e0404 */
.L_x_294:
[--C-:B------:R-:W-:Y:S01]  /*b750*/  SHF.R.U64 R8, R4, UR9, R5.reuse ;  /* 0x0000000904087c19 */ /* 0x100fe20008001205 */
[----:B------:R-:W-:Y:S01]  /*b760*/  ULDC.64 UR4, c[0x0][0x720] ;  /* 0x0001c80000047ab9 */ /* 0x000fe20000000a00 */
[----:B------:R-:W-:Y:S01]  /*b770*/  SHF.R.U32.HI R4, RZ, UR9, R5 ;  /* 0x00000009ff047c19 */ /* 0x000fe20008011605 */
[----:B------:R-:W2:Y:S01]  /*b780*/  LDC R19, c[0x0][0x144] ;  /* 0x00005100ff137b82 */ /* 0x000ea20000000800 */
[----:B------:R-:W-:Y:S01]  /*b790*/  IADD3 R7, P0, RZ, -R8, RZ ;  /* 0x80000008ff077210 */ /* 0x000fe20007f1e0ff */
[----:B------:R-:W-:Y:S01]  /*b7a0*/  ULDC.64 UR10, c[0x0][0x740] ;  /* 0x0001d000000a7ab9 */ /* 0x000fe20000000a00 */
[----:B0-----:R-:W-:Y:S01]  /*b7b0*/  I2FP.F32.U32 R9, R14 ;  /* 0x0000000e00097245 */ /* 0x001fe20000201000 */
[----:B------:R-:W-:Y:S02]  /*b7c0*/  ULDC UR8, c[0x0][0x708] ;  /* 0x0001c20000087ab9 */ /* 0x000fe40000000800 */
[----:B------:R-:W-:Y:S01]  /*b7d0*/  IMAD.X R4, RZ, RZ, ~R4, P0 ;  /* 0x000000ffff047224 */ /* 0x000fe200000e0e04 */
[----:B------:R-:W-:Y:S01]  /*b7e0*/  ISETP.NE.U32.AND P0, PT, RZ, UR10, PT ;  /* 0x0000000aff007c0c */ /* 0x000fe2000bf05070 */
[----:B------:R-:W0:Y:S02]  /*b7f0*/  LDC R16, c[0x0][0x148] ;  /* 0x00005200ff107b82 */ /* 0x000e240000000800 */
[----:B------:R-:W-:Y:S01]  /*b800*/  IMAD R6, R4, UR4, RZ ;  /* 0x0000000404067c24 */ /* 0x000fe2000f8e02ff */
[----:B------:R-:W-:Y:S01]  /*b810*/  ISETP.NE.AND.EX P0, PT, RZ, UR11, PT, P0 ;  /* 0x0000000bff007c0c */ /* 0x000fe2000bf05300 */
[----:B------:R-:W-:Y:S01]  /*b820*/  IMAD.WIDE.U32 R4, R7, UR4, R2 ;  /* 0x0000000407047c25 */ /* 0x000fe2000f8e0002 */
[----:B------:R-:W-:-:S03]  /*b830*/  ULDC UR4, c[0x0][0x150] ;  /* 0x0000540000047ab9 */ /* 0x000fc60000000800 */
[----:B------:R-:W-:Y:S02]  /*b840*/  IMAD R7, R7, UR5, R6 ;  /* 0x0000000507077c24 */ /* 0x000fe4000f8e0206 */
[----:B------:R-:W-:Y:S01]  /*b850*/  FMUL R6, R9, UR4 ;  /* 0x0000000409067c20 */ /* 0x000fe20008400000 */
[----:B------:R-:W-:Y:S01]  /*b860*/  ULDC UR4, c[0x0][0x718] ;  /* 0x0001c60000047ab9 */ /* 0x000fe20000000800 */
[----:B------:R-:W-:Y:S01]  /*b870*/  ULDC UR5, c[0x0][0x154] ;  /* 0x0000550000057ab9 */ /* 0x000fe20000000800 */
[----:B------:R-:W-:-:S03]  /*b880*/  IMAD.IADD R5, R5, 0x1, R7 ;  /* 0x0000000105057824 */ /* 0x000fc600078e0207 */
[----:B------:R-:W3:Y:S02]  /*b890*/  F2I.U32.TRUNC.NTZ R6, R6 ;  /* 0x0000000600067305 */ /* 0x000ee4000020f000 */
[----:B------:R-:W-:Y:S02]  /*b8a0*/  SHF.R.U64 R9, R4, UR4, R5 ;  /* 0x0000000404097c19 */ /* 0x000fe40008001205 */
[----:B-1----:R-:W-:-:S05]  /*b8b0*/  I2FP.F32.U32 R4, R13 ;  /* 0x0000000d00047245 */ /* 0x002fca0000201000 */
[----:B------:R-:W-:Y:S01]  /*b8c0*/  FMUL R7, R4, UR5 ;  /* 0x0000000504077c20 */ /* 0x000fe20008400000 */
[----:B------:R-:W-:Y:S01]  /*b8d0*/  SHF.R.U32.HI R4, RZ, UR4, R5 ;  /* 0x00000004ff047c19 */ /* 0x000fe20008011605 */
[----:B------:R-:W-:Y:S02]  /*b8e0*/  ULDC UR4, c[0x0][0x758] ;  /* 0x0001d60000047ab9 */ /* 0x000fe40000000800 */
[----:B------:R1:W4:Y:S01]  /*b8f0*/  F2I.U32.TRUNC.NTZ R20, R7 ;  /* 0x0000000700147305 */ /* 0x000322000020f000 */
[----:B------:R-:W-:Y:S01]  /*b900*/  SHF.R.U64 R18, R9, UR8, R4 ;  /* 0x0000000809127c19 */ /* 0x000fe20008001204 */
[----:B---3--:R-:W-:Y:S01]  /*b910*/  IMAD.MOV R6, RZ, RZ, -R6 ;  /* 0x000000ffff067224 */ /* 0x008fe200078e0a06 */
[----:B------:R-:W-:-:S03]  /*b920*/  SHF.R.U32.HI R5, RZ, UR8, R4 ;  /* 0x00000008ff057c19 */ /* 0x000fc60008011604 */
[----:B--2---:R-:W-:Y:S01]  /*b930*/  IMAD R22, R19, R6, R14 ;  /* 0x0000000613167224 */ /* 0x004fe200078e020e */
[--C-:B------:R-:W-:Y:S02]  /*b940*/  SHF.R.U64 R15, R18, UR4, R5.reuse ;  /* 0x00000004120f7c19 */ /* 0x100fe40008001205 */
[----:B------:R-:W-:-:S03]  /*b950*/  SHF.R.U32.HI R17, RZ, UR4, R5 ;  /* 0x00000004ff117c19 */ /* 0x000fc60008011605 */
[----:B------:R-:W-:Y:S02]  /*b960*/  IMAD.MOV.U32 R4, RZ, RZ, R15 ;  /* 0x000000ffff047224 */ /* 0x000fe400078e000f */
[----:B------:R-:W-:Y:S01]  /*b970*/  IMAD.MOV.U32 R5, RZ, RZ, R17 ;  /* 0x000000ffff057224 */ /* 0x000fe200078e0011 */
[----:B01--4-:R-:W-:Y:S06]  /*b980*/  @!P0 BRA `(.L_x_295) ;  /* 0x0000000000288947 */ /* 0x013fec0003800000 */
[----:B------:R-:W-:Y:S02]  /*b990*/  ULDC UR4, c[0x0][0x74c] ;  /* 0x0001d30000047ab9 */ /* 0x000fe40000000800 */
[----:B------:R-:W-:-:S05]  /*b9a0*/  IADD3 R5, P0, R15, UR4, RZ ;  /* 0x000000040f057c10 */ /* 0x000fca000ff1e0ff */
[----:B------:R-:W-:-:S04]  /*b9b0*/  IMAD.X R17, RZ, RZ, R17, P0 ;  /* 0x000000ffff117224 */ /* 0x000fc800000e0611 */
[----:B------:R-:W-:-:S04]  /*b9c0*/  IMAD.WIDE.U32 R6, R17, UR10, RZ ;  /* 0x0000000a11067c25 */ /* 0x000fc8000f8e00ff */
[----:B------:R-:W-:-:S04]  /*b9d0*/  IMAD.WIDE.U32 R6, P0, R5, UR11, R6 ;  /* 0x0000000b05067c25 */ /* 0x000fc8000f800006 */
[----:B------:R-:W-:-:S04]  /*b9e0*/  IMAD.WIDE.U32 R4, R5, UR10, RZ ;  /* 0x0000000a05047c25 */ /* 0x000fc8000f8e00ff */
[----:B------:R-:W-:Y:S01]  /*b9f0*/  IMAD.MOV.U32 R4, RZ, RZ, R7 ;  /* 0x000000ffff047224 */ /* 0x000fe200078e0007 */
[----:B------:R-:W-:Y:S01]  /*ba00*/  IADD3 RZ, P1, R5, R6, RZ ;  /* 0x0000000605ff7210 */ /* 0x000fe20007f3e0ff */
[----:B------:R-:W-:-:S04]  /*ba10*/  IMAD.X R5, RZ, RZ, RZ, P0 ;  /* 0x000000ffff057224 */ /* 0x000fc800000e06ff */
[----:B------:R-:W-:-:S08]  /*ba20*/  IMAD.WIDE.U32.X R4, R17, UR11, R4, P1 ;  /* 0x0000000b11047c25 */ /* 0x000fd000088e0404 */
.L_x_295:
[----:B------:R-:W-:Y:S01]  /*ba30*/  ULDC UR4, c[0x0][0x748] ;  /* 0x0001d20000047ab9 */ /* 0x000fe20000000800 */
[----:B------:R-:W-:Y:S01]  /*ba40*/  IMAD.MOV R20, RZ, RZ, -R20 ;  /* 0x000000ffff147224 */ /* 0x000fe200078e0a14 */
[----:B------:R-:W-:Y:S01]  /*ba50*/  SHF.R.U64 R5, R4, UR4, R5 ;  /* 0x0000000404057c19 */ /* 0x000fe20008001205 */
[----:B------:R-:W-:Y:S01]  /*ba60*/  ULDC UR4, c[0x0][0x738] ;  /* 0x0001ce0000047ab9 */ /* 0x000fe20000000800 */
[----:B------:R-:W-:Y:S01]  /*ba70*/  LOP3.LUT R4, R18, UR31, RZ, 0xc0, !PT ;  /* 0x0000001f12047c12 */ /* 0x000fe2000f8ec0ff */
[----:B------:R-:W-:Y:S01]  /*ba80*/  @P3 IMAD R22, R16, R20, R13 ;  /* 0x0000001410163224 */ /* 0x000fe200078e020d */
[----:B------:R-:W-:Y:S01]  /*ba90*/  LOP3.LUT R14, R9, UR7, RZ, 0xc0, !PT ;  /* 0x00000007090e7c12 */ /* 0x000fe2000f8ec0ff */
[----:B------:R-:W-:Y:S01]  /*baa0*/  IMAD.MOV R6, RZ, RZ, -R5 ;  /* 0x000000ffff067224 */ /* 0x000fe200078e0a05 */
[----:B------:R-:W-:Y:S01]  /*bab0*/  ULDC UR5, c[0x0][0x710] ;  /* 0x0001c40000057ab9 */ /* 0x000fe20000000800 */
[----:B------:R-:W-:Y:S02]  /*bac0*/  IMAD R5, R5, UR13, R4 ;  /* 0x0000000d05057c24 */ /* 0x000fe4000f8e0204 */
[----:B------:R-:W-:Y:S01]  /*bad0*/  IMAD R15, R6, UR4, R15 ;  /* 0x00000004060f7c24 */ /* 0x000fe2000f8e020f */
[----:B------:R-:W-:Y:S01]  /*bae0*/  ULDC UR4, c[0x0][0x700] ;  /* 0x0001c00000047ab9 */ /* 0x000fe20000000800 */
[----:B------:R-:W-:-:S02]  /*baf0*/  IMAD R5, R5, UR5, R22 ;  /* 0x0000000505057c24 */ /* 0x000fc4000f8e0216 */
[----:B------:R-:W-:Y:S02]  /*bb00*/  IMAD R14, R15, UR4, R14 ;  /* 0x000000040f0e7c24 */ /* 0x000fe4000f8e020e */
[----:B------:R-:W-:-:S03]  /*bb10*/  IMAD.MOV.U32 R4, RZ, RZ, 0x1 ;  /* 0x00000001ff047424 */ /* 0x000fc600078e00ff */
[----:B------:R-:W-:Y:S02]  /*bb20*/  SEL R6, R14, R5, !P3 ;  /* 0x000000050e067207 */ /* 0x000fe40005800000 */
[----:B------:R-:W-:-:S07]  /*bb30*/  SEL R5, R5, R14, !P3 ;  /* 0x0000000e05057207 */ /* 0x000fce0005800000 */
.L_x_293:
[----:B------:R-:W-:Y:S05]  /*bb40*/  BSYNC B1 ;  /* 0x0000000000017941 */ /* 0x000fea0003800000 */
.L_x_292:
[----:B------:R-:W-:-:S13]  /*bb50*/  LOP3.LUT P0, RZ, R4, 0xff, RZ, 0xc0, !PT ;  /* 0x000000ff04ff7812 */ /* 0x000fda000780c0ff */
[----:B------:R-:W-:Y:S05]  /*bb60*/  @P0 BRA `(.L_x_296) ;  /* 0xfffffff400080947 */ /* 0x000fea000383ffff */
[----:B------:R-:W-:Y:S05]  /*bb70*/  BSYNC B0 ;  /* 0x0000000000007941 */ /* 0x000fea0003800000 */
.L_x_285:
[----:B------:R-:W-:-:S03]  /*bb80*/  UMOV UR4, 0xffffffff ;  /* 0xffffffff00047882 */ /* 0x000fc60000000000 */
[----:B------:R-:W-:Y:S05]  /*bb90*/  BRA.DIV UR4, `(.L_x_297) ;  /* 0x0000000604507947 */ /* 0x000fea000b800000 */
[----:B------:R-:W-:-:S13]  /*bba0*/  ELECT P0, URZ, PT ;  /* 0x00000000003f782f */ /* 0x000fda0003800000 */
.L_x_313:
[----:B------:R-:W-:Y:S04]  /*bbb0*/  BSSY B0, `(.L_x_298) ;  /* 0x000003e000007945 */ /* 0x000fe80003800000 */
[----:B------:R-:W-:Y:S05]  /*bbc0*/  @!P0 BRA `(.L_x_299) ;  /* 0x0000000000f08947 */ /* 0x000fea0003800000 */
[----:B------:R-:W-:-:S04]  /*bbd0*/  ULOP3.LUT UR4, UR6, 0x2, URZ, 0xfc, !UPT ;  /* 0x0000000206047892 */ /* 0x000fc8000f8efc3f */
[----:B------:R-:W-:-:S06]  /*bbe0*/  UISETP.NE.AND UP0, UPT, UR4, 0x3, UPT ;  /* 0x000000030400788c */ /* 0x000fcc000bf05270 */
[----:B------:R-:W-:-:S13]  /*bbf0*/  PLOP3.LUT P0, PT, PT, PT, UP0, 0x80, 0x0 ;  /* 0x000000000000781c */ /* 0x000fda0003f0f008 */
[----:B------:R-:W-:Y:S05]  /*bc00*/  @!P0 BRA `(.L_x_300) ;  /* 0x0000000000048947 */ /* 0x000fea0003800000 */
[----:B------:R-:W-:Y:S01]  /*bc10*/  BPT.TRAP 0x1 ;  /* 0x000000040000795c */ /* 0x000fe20000300000 */
.L_x_300:
[----:B------:R-:W0:Y:S01]  /*bc20*/  S2R R3, SR_CgaCtaId ;  /* 0x0000000000037919 */ /* 0x000e220000008800 */
[----:B------:R-:W-:Y:S02]  /*bc30*/  MOV R0, 0x400 ;  /* 0x0000040000007802 */ /* 0x000fe40000000f00 */
[----:B------:R-:W-:Y:S02]  /*bc40*/  SHF.L.U32 R2, R10, 0x1f, RZ ;  /* 0x0000001f0a027819 */ /* 0x000fe400000006ff */
[----:B0-----:R-:W-:-:S05]  /*bc50*/  LEA R0, R3, R0, 0x18 ;  /* 0x0000000003007211 */ /* 0x001fca00078ec0ff */
[----:B------:R-:W-:-:S04]  /*bc60*/  VIADD R0, R0, 0x30 ;  /* 0x0000003000007836 */ /* 0x000fc80000000000 */
[C---:B------:R-:W-:Y:S02]  /*bc70*/  IMAD R5, R11.reuse, 0x8, R0 ;  /* 0x000000080b057824 */ /* 0x040fe400078e0200 */
[----:B------:R-:W-:Y:S02]  /*bc80*/  VIADD R11, R11, 0x1 ;  /* 0x000000010b0b7836 */ /* 0x000fe40000000000 */
[----:B------:R-:W0:Y:S03]  /*bc90*/  SYNCS.PHASECHK.TRANS64.TRYWAIT P0, [R5+URZ], R2 ;  /* 0x00000002050075a7 */ /* 0x000e26000800017f */
[----:B------:R-:W-:-:S04]  /*bca0*/  ISETP.NE.AND P1, PT, R11, 0x6, PT ;  /* 0x000000060b00780c */ /* 0x000fc80003f25270 */
[----:B------:R-:W-:Y:S02]  /*bcb0*/  SEL R3, RZ, 0x1, P1 ;  /* 0x00000001ff037807 */ /* 0x000fe40000800000 */
[----:B------:R-:W-:Y:S02]  /*bcc0*/  SEL R11, R11, RZ, P1 ;  /* 0x000000ff0b0b7207 */ /* 0x000fe40000800000 */
[----:B------:R-:W-:-:S03]  /*bcd0*/  LOP3.LUT R10, R10, R3, RZ, 0x3c, !PT ;  /* 0x000000030a0a7212 */ /* 0x000fc600078e3cff */
[----:B------:R-:W-:Y:S01]  /*bce0*/  IMAD R7, R11, 0x8, R0 ;  /* 0x000000080b077824 */ /* 0x000fe200078e0200 */
[----:B------:R-:W-:Y:S01]  /*bcf0*/  SHF.L.U32 R4, R10, 0x1f, RZ ;  /* 0x0000001f0a047819 */ /* 0x000fe200000006ff */
[----:B0-----:R-:W-:Y:S06]  /*bd00*/  @!P0 BRA `(.L_x_301) ;  /* 0x0000000400148947 */ /* 0x001fec0003800000 */
.L_x_314:
[----:B------:R-:W1:Y:S01]  /*bd10*/  SYNCS.PHASECHK.TRANS64.TRYWAIT P0, [R7+URZ], R4 ;  /* 0x00000004070075a7 */ /* 0x000e62000800017f */
[----:B0-----:R-:W-:-:S05]  /*bd20*/  VIADD R2, R11, 0x1 ;  /* 0x000000010b027836 */ /* 0x001fca0000000000 */
[----:B------:R-:W-:-:S04]  /*bd30*/  ISETP.NE.AND P1, PT, R2, 0x6, PT ;  /* 0x000000060200780c */ /* 0x000fc80003f25270 */
[----:B------:R-:W-:Y:S02]  /*bd40*/  SEL R3, RZ, 0x1, P1 ;  /* 0x00000001ff037807 */ /* 0x000fe40000800000 */
[----:B------:R-:W-:Y:S02]  /*bd50*/  SEL R9, R2, RZ, P1 ;  /* 0x000000ff02097207 */ /* 0x000fe40000800000 */
[----:B------:R-:W-:-:S03]  /*bd60*/  LOP3.LUT R10, R10, R3, RZ, 0x3c, !PT ;  /* 0x000000030a0a7212 */ /* 0x000fc600078e3cff */
[----:B------:R-:W-:Y:S01]  /*bd70*/  IMAD R6, R9, 0x8, R0 ;  /* 0x0000000809067824 */ /* 0x000fe200078e0200 */
[----:B------:R-:W-:Y:S01]  /*bd80*/  SHF.L.U32 R5, R10, 0x1f, RZ ;  /* 0x0000001f0a057819 */ /* 0x000fe200000006ff */
[----:B-1----:R-:W-:Y:S06]  /*bd90*/  @!P0 BRA `(.L_x_302) ;  /* 0x0000000400048947 */ /* 0x002fec0003800000 */
.L_x_315:
[----:B------:R-:W1:Y:S01]  /*bda0*/  SYNCS.PHASECHK.TRANS64.TRYWAIT P0, [R6+URZ], R5 ;  /* 0x00000005060075a7 */ /* 0x000e62000800017f */
[----:B------:R-:W-:-:S05]  /*bdb0*/  VIADD R2, R9, 0x1 ;  /* 0x0000000109027836 */ /* 0x000fca0000000000 */
[----:B------:R-:W-:-:S04]  /*bdc0*/  ISETP.NE.AND P1, PT, R2, 0x6, PT ;  /* 0x000000060200780c */ /* 0x000fc80003f25270 */
[----:B------:R-:W-:Y:S02]  /*bdd0*/  SEL R3, RZ, 0x1, P1 ;  /* 0x00000001ff037807 */ /* 0x000fe40000800000 */
[----:B0-----:R-:W-:Y:S02]  /*bde0*/  SEL R7, R2, RZ, P1 ;  /* 0x000000ff02077207 */ /* 0x001fe40000800000 */
[----:B------:R-:W-:-:S03]  /*bdf0*/  LOP3.LUT R10, R10, R3, RZ, 0x3c, !PT ;  /* 0x000000030a0a7212 */ /* 0x000fc600078e3cff */
[----:B------:R-:W-:Y:S01]  /*be00*/  IMAD R9, R7, 0x8, R0 ;  /* 0x0000000807097824 */ /* 0x000fe200078e0200 */
[----:B------:R-:W-:Y:S01]  /*be10*/  SHF.L.U32 R4, R10, 0x1f, RZ ;  /* 0x0000001f0a047819 */ /* 0x000fe200000006ff */
[----:B-1----:R-:W-:Y:S06]  /*be20*/  @!P0 BRA `(.L_x_303) ;  /* 0x0000000000f48947 */ /* 0x002fec0003800000 */
.L_x_316:
[----:B------:R-:W1:Y:S01]  /*be30*/  SYNCS.PHASECHK.TRANS64.TRYWAIT P0, [R9+URZ], R4 ;  /* 0x00000004090075a7 */ /* 0x000e62000800017f */
[----:B------:R-:W-:-:S05]  /*be40*/  VIADD R2, R7, 0x1 ;  /* 0x0000000107027836 */ /* 0x000fca0000000000 */
[----:B------:R-:W-:-:S04]  /*be50*/  ISETP.NE.AND P1, PT, R2, 0x6, PT ;  /* 0x000000060200780c */ /* 0x000fc80003f25270 */
[----:B------:R-:W-:Y:S02]  /*be60*/  SEL R3, RZ, 0x1, P1 ;  /* 0x00000001ff037807 */ /* 0x000fe40000800000 */
[----:B------:R-:W-:Y:S02]  /*be70*/  SEL R7, R2, RZ, P1 ;  /* 0x000000ff02077207 */ /* 0x000fe40000800000 */
[----:B------:R-:W-:-:S03]  /*be80*/  LOP3.LUT R11, R10, R3, RZ, 0x3c, !PT ;  /* 0x000000030a0b7212 */ /* 0x000fc600078e3cff */
[----:B0-----:R-:W-:Y:S01]  /*be90*/  IMAD R6, R7, 0x8, R0 ;  /* 0x0000000807067824 */ /* 0x001fe200078e0200 */
[----:B------:R-:W-:Y:S01]  /*bea0*/  SHF.L.U32 R5, R11, 0x1f, RZ ;  /* 0x0000001f0b057819 */ /* 0x000fe200000006ff */
[----:B-1----:R-:W-:Y:S06]  /*beb0*/  @!P0 BRA `(.L_x_304) ;  /* 0x0000000000e48947 */ /* 0x002fec0003800000 */
.L_x_317:
[----:B------:R-:W1:Y:S01]  /*bec0*/  SYNCS.PHASECHK.TRANS64.TRYWAIT P0, [R6+URZ], R5 ;  /* 0x00000005060075a7 */ /* 0x000e62000800017f */
[----:B------:R-:W-:-:S05]  /*bed0*/  VIADD R2, R7, 0x1 ;  /* 0x0000000107027836 */ /* 0x000fca0000000000 */
[----:B------:R-:W-:-:S04]  /*bee0*/  ISETP.NE.AND P1, PT, R2, 0x6, PT ;  /* 0x000000060200780c */ /* 0x000fc80003f25270 */
[----:B0-----:R-:W-:Y:S02]  /*bef0*/  SEL R4, RZ, 0x1, P1 ;  /* 0x00000001ff047807 */ /* 0x001fe40000800000 */
[----:B------:R-:W-:Y:S02]  /*bf00*/  SEL R3, R2, RZ, P1 ;  /* 0x000000ff02037207 */ /* 0x000fe40000800000 */
[----:B------:R-:W-:Y:S01]  /*bf10*/  LOP3.LUT R4, R11, R4, RZ, 0x3c, !PT ;  /* 0x000000040b047212 */ /* 0x000fe200078e3cff */
[----:B-1----:R-:W-:Y:S06]  /*bf20*/  @!P0 BRA `(.L_x_305) ;  /* 0x0000000000dc8947 */ /* 0x002fec0003800000 */
.L_x_318:
[----:B------:R-:W-:Y:S01]  /*bf30*/  IMAD R3, R3, 0x8, R0 ;  /* 0x0000000803037824 */ /* 0x000fe200078e0200 */
[----:B------:R-:W-:-:S07]  /*bf40*/  SHF.L.U32 R0, R4, 0x1f, RZ ;  /* 0x0000001f04007819 */ /* 0x000fce00000006ff */
.L_x_306:
[----:B-1----:R1:W2:Y:S02]  /*bf50*/  SYNCS.PHASECHK.TRANS64.TRYWAIT P0, [R3+URZ], R0 ;  /* 0x00000000030075a7 */ /* 0x0022a4000800017f */
[----:B--2---:R-:W-:Y:S05]  /*bf60*/  @!P0 NANOSLEEP.SYNCS 0x989680 ;  /* 0x009896800000895d */ /* 0x004fea0003900000 */
[----:B------:R-:W2:Y:S02]  /*bf70*/  @!P0 SYNCS.PHASECHK.TRANS64 P0, [R3+URZ], R0 ;  /* 0x00000000030085a7 */ /* 0x000ea4000800007f */
[----:B--2---:R-:W-:Y:S05]  /*bf80*/  @!P0 BRA `(.L_x_306) ;  /* 0xfffffffc00f08947 */ /* 0x004fea000383ffff */
.L_x_299:
[----:B------:R-:W-:Y:S05]  /*bf90*/  BSYNC B0 ;  /* 0x0000000000007941 */ /* 0x000fea0003800000 */
.L_x_298:
[----:B------:R-:W-:Y:S05]  /*bfa0*/  EXIT ;  /* 0x000000000000794d */ /* 0x000fea0003800000 */
.L_x_21:
[----:B-1----:R-:W-:-:S04]  /*bfb0*/  IMAD.U32 R14, RZ, RZ, UR8 ;  /* 0x00000008ff0e7e24 */ /* 0x002fc8000f8e00ff */
[----:B------:R1:W2:Y:S03]  /*bfc0*/  SYNCS.PHASECHK.TRANS64.TRYWAIT P0, [R14+URZ], R15 ;  /* 0x0000000f0e0075a7 */ /* 0x0002a6000800017f */
[----:B--2---:R-:W-:Y:S05]  /*bfd0*/  @!P0 NANOSLEEP.SYNCS 0x989680 ;  /* 0x009896800000895d */ /* 0x004fea0003900000 */
[----:B------:R-:W2:Y:S02]  /*bfe0*/  @!P0 SYNCS.PHASECHK.TRANS64 P0, [R14+URZ], R15 ;  /* 0x0000000f0e0085a7 */ /* 0x000ea4000800007f */
[----:B--2---:R-:W-:Y:S05]  /*bff0*/  @!P0 BRA `(.L_x_21) ;  /* 0xfffffffc00ec8947 */ /* 0x004fea000383ffff */
[----:B------:R-:W-:Y:S05]  /*c000*/  BRA `(.L_x_20) ;  /* 0xffffff58005c7947 */ /* 0x000fea000383ffff */
.L_x_286:
[----:B------:R-:W-:Y:S01]  /*c010*/  BSSY B1, `(.L_x_307) ;  /* 0x0000006000017945 */ /* 0x000fe20003800000 */
[----:B------:R-:W-:-:S07]  /*c020*/  IMAD.MOV.U32 R4, RZ, RZ, -0x1 ;  /* 0xffffffffff047424 */ /* 0x000fce00078e00ff */
[----:B------:R-:W-:Y:S05]  /*c030*/  WARPSYNC.COLLECTIVE R4, `(.L_x_308) ;  /* 0x00000000040c7348 */ /* 0x000fea0003c00000 */
[----:B------:R-:W-:Y:S02]  /*c040*/  ELECT P0, UR62, PT ;  /* 0x00000000003e782f */ /* 0x000fe40003800000 */
[----:B------:R-:W-:Y:S01]  /*c050*/  MOV R4, UR62 ;  /* 0x0000003e00047c02 */ /* 0x000fe20008000f00 */
[----:B------:R-:W-:Y:S10]  /*c060*/  ENDCOLLECTIVE ;  /* 0x000000000000791b */ /* 0x000ff40003800000 */
.L_x_308:
[----:B------:R-:W-:Y:S05]  /*c070*/  BSYNC B1 ;  /* 0x0000000000017941 */ /* 0x000fea0003800000 */
.L_x_307:
[----:B------:R-:W-:Y:S05]  /*c080*/  BRA `(.L_x_309) ;  /* 0xffffffec00cc7947 */ /* 0x000fea000383ffff */
.L_x_289:
[----:B-1----:R1:W2:Y:S02]  /*c090*/  SYNCS.PHASECHK.TRANS64.TRYWAIT P0, [R15+URZ+0x30], R6 ;  /* 0x000030060f0075a7 */ /* 0x0022a4000800017f */
[----:B--2---:R-:W-:Y:S05]  /*c0a0*/  @!P0 NANOSLEEP.SYNCS 0x989680 ;  /* 0x009896800000895d */ /* 0x004fea0003900000 */
[----:B------:R-:W2:Y:S02]  /*c0b0*/  @!P0 SYNCS.PHASECHK.TRANS64 P0, [R15+URZ+0x30], R6 ;  /* 0x000030060f0085a7 */ /* 0x000ea4000800007f */
[----:B--2---:R-:W-:Y:S05]  /*c0c0*/  @!P0 BRA `(.L_x_289) ;  /* 0xfffffffc00f08947 */ /* 0x004fea000383ffff */
[----:B------:R-:W-:Y:S05]  /*c0d0*/  BRA `(.L_x_310) ;  /* 0xfffffff000087947 */ /* 0x000fea000383ffff */
.L_x_297:
[----:B------:R-:W-:Y:S01]  /*c0e0*/  BSSY B0, `(.L_x_311) ;  /* 0x0000006000007945 */ /* 0x000fe20003800000 */
[----:B------:R-:W-:-:S07]  /*c0f0*/  IMAD.MOV.U32 R4, RZ, RZ, -0x1 ;  /* 0xffffffffff047424 */ /* 0x000fce00078e00ff */
[----:B------:R-:W-:Y:S05]  /*c100*/  WARPSYNC.COLLECTIVE R4, `(.L_x_312) ;  /* 0x00000000040c7348 */ /* 0x000fea0003c00000 */
[----:B------:R-:W-:Y:S02]  /*c110*/  ELECT P0, UR62, PT ;  /* 0x00000000003e782f */ /* 0x000fe40003800000 */
[----:B------:R-:W-:Y:S01]  /*c120*/  MOV R4, UR62 ;  /* 0x0000003e00047c02 */ /* 0x000fe20008000f00 */
[----:B------:R-:W-:Y:S10]  /*c130*/  ENDCOLLECTIVE ;  /* 0x000000000000791b */ /* 0x000ff40003800000 */
.L_x_312:
[----:B------:R-:W-:Y:S05]  /*c140*/  BSYNC B0 ;  /* 0x0000000000007941 */ /* 0x000fea0003800000 */
.L_x_311:
[----:B------:R-:W-:Y:S05]  /*c150*/  BRA `(.L_x_313) ;  /* 0xfffffff800947947 */ /* 0x000fea000383ffff */
.L_x_301:
[----:B0-----:R0:W1:Y:S02]  /*c160*/  SYNCS.PHASECHK.TRANS64.TRYWAIT P0, [R5+URZ], R2 ;  /* 0x00000002050075a7 */ /* 0x001064000800017f */
[----:B-1----:R-:W-:Y:S05]  /*c170*/  @!P0 NANOSLEEP.SYNCS 0x989680 ;  /* 0x009896800000895d */ /* 0x002fea0003900000 */
[----:B------:R-:W1:Y:S02]  /*c180*/  @!P0 SYNCS.PHASECHK.TRANS64 P0, [R5+URZ], R2 ;  /* 0x00000002050085a7 */ /* 0x000e64000800007f */
[----:B-1----:R-:W-:Y:S05]  /*c190*/  @!P0 BRA `(.L_x_301) ;  /* 0xfffffffc00f08947 */ /* 0x002fea000383ffff */
[----:B------:R-:W-:Y:S05]  /*c1a0*/  BRA `(.L_x_314) ;  /* 0xfffffff800d87947 */ /* 0x000fea000383ffff */
.L_x_302:
[----:B0-----:R0:W1:Y:S02]  /*c1b0*/  SYNCS.PHASECHK.TRANS64.TRYWAIT P0, [R7+URZ], R4 ;  /* 0x00000004070075a7 */ /* 0x001064000800017f */
[----:B-1----:R-:W-:Y:S05]  /*c1c0*/  @!P0 NANOSLEEP.SYNCS 0x989680 ;  /* 0x009896800000895d */ /* 0x002fea0003900000 */
[----:B------:R-:W1:Y:S02]  /*c1d0*/  @!P0 SYNCS.PHASECHK.TRANS64 P0, [R7+URZ], R4 ;  /* 0x00000004070085a7 */ /* 0x000e64000800007f */
[----:B-1----:R-:W-:Y:S05]  /*c1e0*/  @!P0 BRA `(.L_x_302) ;  /* 0xfffffffc00f08947 */ /* 0x002fea000383ffff */
[----:B------:R-:W-:Y:S05]  /*c1f0*/  BRA `(.L_x_315) ;  /* 0xfffffff800e87947 */ /* 0x000fea000383ffff */
.L_x_303:
[----:B0-----:R0:W1:Y:S02]  /*c200*/  SYNCS.PHASECHK.TRANS64.TRYWAIT P0, [R6+URZ], R5 ;  /* 0x00000005060075a7 */ /* 0x001064000800017f */
[----:B-1----:R-:W-:Y:S05]  /*c210*/  @!P0 NANOSLEEP.SYNCS 0x989680 ;  /* 0x009896800000895d */ /* 0x002fea0003900000 */
[----:B------:R-:W1:Y:S02]  /*c220*/  @!P0 SYNCS.PHASECHK.TRANS64 P0, [R6+URZ], R5 ;  /* 0x00000005060085a7 */ /* 0x000e64000800007f */
[----:B-1----:R-:W-:Y:S05]  /*c230*/  @!P0 BRA `(.L_x_303) ;  /* 0xfffffffc00f08947 */ /* 0x002fea000383ffff */
[----:B------:R-:W-:Y:S05]  /*c240*/  BRA `(.L_x_316) ;  /* 0xfffffff800f87947 */ /* 0x000fea000383ffff */
.L_x_304:
[----:B0-----:R0:W1:Y:S02]  /*c250*/  SYNCS.PHASECHK.TRANS64.TRYWAIT P0, [R9+URZ], R4 ;  /* 0x00000004090075a7 */ /* 0x001064000800017f */
[----:B-1----:R-:W-:Y:S05]  /*c260*/  @!P0 NANOSLEEP.SYNCS 0x989680 ;  /* 0x009896800000895d */ /* 0x002fea0003900000 */
[----:B------:R-:W1:Y:S02]  /*c270*/  @!P0 SYNCS.PHASECHK.TRANS64 P0, [R9+URZ], R4 ;  /* 0x00000004090085a7 */ /* 0x000e64000800007f */
[----:B-1----:R-:W-:Y:S05]  /*c280*/  @!P0 BRA `(.L_x_304) ;  /* 0xfffffffc00f08947 */ /* 0x002fea000383ffff */
[----:B------:R-:W-:Y:S05]  /*c290*/  BRA `(.L_x_317) ;  /* 0xfffffffc00087947 */ /* 0x000fea000383ffff */
.L_x_305:
[----:B0-----:R0:W1:Y:S02]  /*c2a0*/  SYNCS.PHASECHK.TRANS64.TRYWAIT P0, [R6+URZ], R5 ;  /* 0x00000005060075a7 */ /* 0x001064000800017f */
[----:B-1----:R-:W-:Y:S05]  /*c2b0*/  @!P0 NANOSLEEP.SYNCS 0x989680 ;  /* 0x009896800000895d */ /* 0x002fea0003900000 */
[----:B------:R-:W1:Y:S02]  /*c2c0*/  @!P0 SYNCS.PHASECHK.TRANS64 P0, [R6+URZ], R5 ;  /* 0x00000005060085a7 */ /* 0x000e64000800007f */
[----:B-1----:R-:W-:Y:S05]  /*c2d0*/  @!P0 BRA `(.L_x_305) ;  /* 0xfffffffc00f08947 */ /* 0x002fea000383ffff */
[----:B------:R-:W-:Y:S05]  /*c2e0*/  BRA `(.L_x_318) ;  /* 0xfffffffc00107947 */ /* 0x000fea000383ffff */
.L_x_319:
[----:B------:R-:W-:-:S00]  /*c2f0*/  BRA `(.L_x_319) ;  /* 0xfffffffc00fc7947 */ /* 0x000fc0000383ffff */
[----:B------:R-:W-:-:S00]  /*c300*/  NOP ;  /* 0x0000000000007918 */ /* 0x000fc00000000000 */
[----:B------:R-:W-:-:S00]  /*c310*/  NOP ;  /* 0x0000000000007918 */ /* 0x000fc00000000000 */
[----:B------:R-:W-:-:S00]  /*c320*/  NOP ;  /* 0x0000000000007918 */ /* 0x000fc00000000000 */
[----:B------:R-:W-:-:S00]  /*c330*/  NOP ;  /* 0x0000000000007918 */ /* 0x000fc00000000000 */
[----:B------:R-:W-:-:S00]  /*c340*/  NOP ;  /* 0x0000000000007918 */ /* 0x000fc00000000000 */
[----:B------:R-:W-:-:S00]  /*c350*/  NOP ;  /* 0x0000000000007918 */ /* 0x000fc00000000000 */
[----:B------:R-:W-:-:S00]  /*c360*/  NOP ;  /* 0x0000000000007918 */ /* 0x000fc00000000000 */
[----:B------:R-:W-:-:S00]  /*c370*/  NOP ;  /* 0x0000000000007918 */ /* 0x000fc00000000000 */
.L_x_320:


//--------------------- .nv.shared._ZN7cutlass13device_kernelINS_4gemm6kernel13GemmUniversalIN4cute5tupleIJiiiiEEENS1_10collective13CollectiveMmaINS1_40MainloopSm90TmaGmmaWarpSpecializedSparseILi6ENS5_IJNS4_1CILi2EEENSA_ILi1EEESC_EEENS1_35KernelTmaWarpSpecializedCooperativeEEENS5_IJNSA_ILi256EEENSA_ILi128EEENSA_ILi64EEEEEENS_10bfloat16_tENS5_IJNS4_6LayoutINS5_IJiNS5_IJSB_iEEEiEEENS5_IJlNS5_IJSC_SB_EEElEEEEENSL_INS5_IJNS5_IJNS5_IJNSA_ILi8EEESB_NSA_ILi4EEEEEEiEEENS5_IJNS5_IJNSA_ILi16EEESB_SB_EEEiEEEiEEENS5_IJNS5_IJNS5_IJSI_SV_NSA_ILi1024EEEEEENSA_ILi4096EEEEEENS5_IJNS5_IJSC_NSA_ILi512EEENSA_ILi32EEEEEElEEElEEEEEEEESK_NS5_IJlSC_lEEENS4_8TiledMMAINS4_8MMA_AtomIJNS4_4SM904GMMA6SPARSE29GMMA_64x128x32_F32BF16BF16_SSILNS1E_5MajorE0ELS1H_0ELNS1E_7ScaleInE1ELS1I_1ELNS1E_9SparseSelE0EEEEEENSL_ISD_NS5_IJSC_NSA_ILi0EEES1M_EEEEENS5_IJNS4_10UnderscoreES1P_S1P_EEEEENS4_13SM90_TMA_LOADENS4_14ComposedLayoutINS4_7SwizzleILi2ELi4ELi3EEENS4_25smem_sparse_ptr_flag_bitsILi2ELi16EEENSL_INS5_IJNS5_IJSC_SR_EEENS5_IJSB_S14_EEEEEENS5_IJNS5_IJS1M_SI_EEESO_EEEEEEEvNS4_8identityENS4_23SM90_TMA_LOAD_MULTICASTENS1T_INS1U_ILi3ELi4ELi3EEENS4_18smem_ptr_flag_bitsILi16EEENSL_INS5_IJSR_SI_EEENS5_IJSI_SC_EEEEEEEvS25_EENS_8epilogue10collective6detail29Sm90TmaWarpSpecializedAdapterINS2G_15DefaultEpilogueIfNS5_IJSC_llEEES2K_NS2F_6thread17LinearCombinationIfLi1EffLNS2L_9ScaleType4KindE0ELNS_15FloatRoundStyleE2EfEENS1_15EpilogueDefaultEEEEEvvEEEEvNT_6ParamsE --------------------------
	.section	.nv.shared._ZN7cutlass13device_kernelINS_4gemm6kernel13GemmUniversalIN4cute5tupleIJiiiiEEENS1_10collective13CollectiveMmaINS1_40MainloopSm90TmaGmmaWarpSpecializedSparseILi6ENS5_IJNS4_1CILi2EEENSA_ILi1EEESC_EEENS1_35KernelTmaWarpSpecializedCooperativeEEENS5_IJNSA_ILi256EEENSA_ILi128EEENSA_ILi64EEEEEENS_10bfloat16_tENS5_IJNS4_6LayoutINS5_IJiNS5_IJSB_iEEEiEEENS5_IJlNS5_IJSC_SB_EEElEEEEENSL_INS5_IJNS5_IJNS5_IJNSA_ILi8EEESB_NSA_ILi4EEEEEEiEEENS5_IJNS5_IJNSA_ILi16EEESB_SB_EEEiEEEiEEENS5_IJNS5_IJNS5_IJSI_SV_NSA_ILi1024EEEEEENSA_ILi4096EEEEEENS5_IJNS5_IJSC_NSA_ILi512EEENSA_ILi32EEEEEElEEElEEEEEEEESK_NS5_IJlSC_lEEENS4_8TiledMMAINS4_8MMA_AtomIJNS4_4SM904GMMA6SPARSE29GMMA_64x128x32_F32BF16BF16_SSILNS1E_5MajorE0ELS1H_0ELNS1E_7ScaleInE1ELS1I_1ELNS1E_9SparseSelE0EEEEEENSL_ISD_NS5_IJSC_NSA_ILi0EEES1M_EEEEENS5_IJNS4_10UnderscoreES1P_S1P_EEEEENS4_13SM90_TMA_LOADENS4_14ComposedLayoutINS4_7SwizzleILi2ELi4ELi3EEENS4_25smem_sparse_ptr_flag_bitsILi2ELi16EEENSL_INS5_IJNS5_IJSC_SR_EEENS5_IJSB_S14_EEEEEENS5_IJNS5_IJS1M_SI_EEESO_EEEEEEEvNS4_8identityENS4_23SM90_TMA_LOAD_MULTICASTENS1T_INS1U_ILi3ELi4ELi3EEENS4_18smem_ptr_flag_bitsILi16EEENSL_INS5_IJSR_SI_EEENS5_IJSI_SC_EEEEEEEvS25_EENS_8epilogue10collective6detail29Sm90TmaWarpSpecializedAdapterINS2G_15DefaultEpilogueIfNS5_IJSC_llEEES2K_NS2F_6thread17LinearCombinationIfLi1EffLNS2L_9ScaleType4KindE0ELNS_15FloatRoundStyleE2EfEENS1_15EpilogueDefaultEEEEEvvEEEEvNT_6ParamsE,"aw",@nobits
	.sectionflags	@""
	.align	16
	.zero		1024


//--------------------- .nv.shared.reserved.0     --------------------------
	.section	.nv.shared.reserved.0,"aw",@nobits
	.weak		__nv_reservedSMEM_offset_0_alias
	.size		__nv_reservedSMEM_offset_0_alias, 0, 0
	.other		__nv_reservedSMEM_offset_0_alias,@"STO_CUDA_RESERVED_SHARED STV_DEFAULT"
__nv_reservedSMEM_offset_0_alias:
	.zero		0


//--------------------- .nv.global                --------------------------
	.section	.nv.global,"aw",@nobits
.nv.global:
	.type		_ZN39_INTERNAL_3deace87_4_k_cu_45b61d5c_28394cute1_E,@object
	.size		_ZN39_INTERNAL_3deace87_4_k_cu_45b61d5c_28394cute1_E,(_ZN39_INTERNAL_3deace87_4_k_cu_45b61d5c_28394cuda3std3__45__cpo6cbeginE - _ZN39_INTERNAL_3deace87_4_k_cu_45b61d5c_28394cute1_E)
_ZN39_INTERNAL_3deace87_4_k_cu_45b61d5c_28394cute1_E:
	.zero		1
	.type		_ZN39_INTERNAL_3deace87_4_k_cu_45b61d5c_28394cuda3std3__45__cpo6cbeginE,@object
	.size		_ZN39_INTERNAL_3deace87_4_k_cu_45b61d5c_28394cuda3std3__45__cpo6cbeginE,(_ZN39_INTERNAL_3deace87_4_k_cu_45b61d5c_28394cuda3std3__48in_placeE - _ZN39_INTERNAL_3deace87_4_k_cu_45b61d5c_28394cuda3std3__45__cpo6cbeginE)
_ZN39_INTERNAL_3deace87_4_k_cu_45b61d5c_28394cuda3std3__45__cpo6cbeginE:
	.zero		1
	.type		_ZN39_INTERNAL_3deace87_4_k_cu_45b61d5c_28394cuda3std3__48in_placeE,@object
	.size		_ZN39_INTERNAL_3deace87_4_k_cu_45b61d5c_28394cuda3std3__48in_placeE,(_ZN39_INTERNAL_3deace87_4_k_cu_45b61d5c_28394cuda3std6ranges3__45__cpo9iter_moveE - _ZN39_INTERNAL_3deace87_4_k_cu_45b61d5c_28394cuda3std3__48in_placeE)
_ZN39_INTERNAL_3deace87_4_k_cu_45b61d5c_28394cuda3std3__48in_placeE:
	.zero		1
	.type		_ZN39_INTERNAL_3deace87_4_k_cu_45b61d5c_28394cuda3std6ranges3__45__cpo9iter_moveE,@object
	.size		_ZN39_INTERNAL_3deace87_4_k_cu_45b61d5c_28394cuda3std6ranges3__45__cpo9iter_moveE,(_ZN39_INTERNAL_3deace87_4_k_cu_45b61d5c_28394cuda3std3__45__cpo5beginE - _ZN39_INTERNAL_3deace87_4_k_cu_45b61d5c_28394cuda3std6ranges3__45__cpo9iter_moveE)
_ZN39_INTERNAL_3deace87_4_k_cu_45b61d5c_28394cuda3std6ranges3__45__cpo9iter_moveE:
	.zero		1
	.type		_ZN39_INTERNAL_3deace87_4_k_cu_45b61d5c_28394cuda3std3__45__cpo5beginE,@object
	.size		_ZN39_INTERNAL_3deace87_4_k_cu_45b61d5c_28394cuda3std3__45__cpo5beginE,(_ZN39_INTERNAL_3deace87_4_k_cu_45b61d5c_28394cuda3std3__441_GLOBAL__N__3deace87_4_k_cu_45b61d5c_28396ignoreE - _ZN39_INTERNAL_3deace87_4_k_cu_45b61d5c_28394cuda3std3__45__cpo5beginE)
_ZN39_INTERNAL_3deace87_4_k_cu_45b61d5c_28394cuda3std3__45__cpo5beginE:
	.zero		1
	.type		_ZN39_INTERNAL_3deace87_4_k_cu_45b61d5c_28394cuda3std3__441_GLOBAL__N__3deace87_4_k_cu_45b61d5c_28396ignoreE,@object
	.size		_ZN39_INTERNAL_3deace87_4_k_cu_45b61d5c_28394cuda3std3__441_GLOBAL__N__3deace87_4_k_cu_45b61d5c_28396ignoreE,(_ZN39_INTERNAL_3deace87_4_k_cu_45b61d5c_28394cute7productE - _ZN39_INTERNAL_3deace87_4_k_cu_45b61d5c_28394cuda3std3__441_GLOBAL__N__3deace87_4_k_cu_45b61d5c_28396ignoreE)
_ZN39_INTERNAL_3deace87_4_k_cu_45b61d5c_28394cuda3std3__441_GLOBAL__N__3deace87_4_k_cu_45b61d5c_28396ignoreE:
	.zero		1
	.type		_ZN39_INTERNAL_3deace87_4_k_cu_45b61d5c_28394cute7productE,@object
	.size		_ZN39_INTERNAL_3deace87_4_k_cu_45b61d5c_28394cute7productE,(_ZN39_INTERNAL_3deace87_4_k_cu_45b61d5c_28394cuda3std3__45__cpo3endE - _ZN39_INTERNAL_3deace87_4_k_cu_45b61d5c_28394cute7productE)
_ZN39_INTERNAL_3deace87_4_k_cu_45b61d5c_28394cute7productE:
	.zero		1
	.type		_ZN39_INTERNAL_3deace87_4_k_cu_45b61d5c_28394cuda3std3__45__cpo3endE,@object
	.size		_ZN39_INTERNAL_3deace87_4_k_cu_45b61d5c_28394cuda3std3__45__cpo3endE,(_ZN39_INTERNAL_3deace87_4_k_cu_45b61d5c_28394cuda3std3__419piecewise_constructE - _ZN39_INTERNAL_3deace87_4_k_cu_45b61d5c_28394cuda3std3__45__cpo3endE)
_ZN39_INTERNAL_3deace87_4_k_cu_45b61d5c_28394cuda3std3__45__cpo3endE:
	.zero		1
	.type		_ZN39_INTERNAL_3deace87_4_k_cu_45b61d5c_28394cuda3std3__419piecewise_constructE,@object
	.size		_ZN39_INTERNAL_3deace87_4_k_cu_45b61d5c_28394cuda3std3__419piecewise_constructE,(_ZN39_INTERNAL_3deace87_4_k_cu_45b61d5c_28394cuda3std3__45__cpo4cendE - _ZN39_INTERNAL_3deace87_4_k_cu_45b61d5c_28394cuda3std3__419piecewise_constructE)
_ZN39_INTERNAL_3deace87_4_k_cu_45b61d5c_28394cuda3std3__419piecewise_constructE:
	.zero		1
	.type		_ZN39_INTERNAL_3deace87_4_k_cu_45b61d5c_28394cuda3std3__45__cpo4cendE,@object
	.size		_ZN39_INTERNAL_3deace87_4_k_cu_45b61d5c_28394cuda3std3__45__cpo4cendE,(_ZN39_INTERNAL_3deace87_4_k_cu_45b61d5c_28394cuda3std6ranges3__45__cpo4swapE - _ZN39_INTERNAL_3deace87_4_k_cu_45b61d5c_28394cuda3std3__45__cpo4cendE)
_ZN39_INTERNAL_3deace87_4_k_cu_45b61d5c_28394cuda3std3__45__cpo4cendE:
	.zero		1
	.type		_ZN39_INTERNAL_3deace87_4_k_cu_45b61d5c_28394cuda3std6ranges3__45__cpo4swapE,@object
	.size		_ZN39_INTERNAL_3deace87_4_k_cu_45b61d5c_28394cuda3std6ranges3__45__cpo4swapE,(.L_7 - _ZN39_INTERNAL_3deace87_4_k_cu_45b61d5c_28394cuda3std6ranges3__45__cpo4swapE)
_ZN39_INTERNAL_3deace87_4_k_cu_45b61d5c_28394cuda3std6ranges3__45__cpo4swapE:
	.zero		1
.L_7:


//--------------------- .nv.constant0._ZN7cutlass13device_kernelINS_4gemm6kernel13GemmUniversalIN4cute5tupleIJiiiiEEENS1_10collective13CollectiveMmaINS1_40MainloopSm90TmaGmmaWarpSpecializedSparseILi6ENS5_IJNS4_1CILi2EEENSA_ILi1EEESC_EEENS1_35KernelTmaWarpSpecializedCooperativeEEENS5_IJNSA_ILi256EEENSA_ILi128EEENSA_ILi64EEEEEENS_10bfloat16_tENS5_IJNS4_6LayoutINS5_IJiNS5_IJSB_iEEEiEEENS5_IJlNS5_IJSC_SB_EEElEEEEENSL_INS5_IJNS5_IJNS5_IJNSA_ILi8EEESB_NSA_ILi4EEEEEEiEEENS5_IJNS5_IJNSA_ILi16EEESB_SB_EEEiEEEiEEENS5_IJNS5_IJNS5_IJSI_SV_NSA_ILi1024EEEEEENSA_ILi4096EEEEEENS5_IJNS5_IJSC_NSA_ILi512EEENSA_ILi32EEEEEElEEElEEEEEEEESK_NS5_IJlSC_lEEENS4_8TiledMMAINS4_8MMA_AtomIJNS4_4SM904GMMA6SPARSE29GMMA_64x128x32_F32BF16BF16_SSILNS1E_5MajorE0ELS1H_0ELNS1E_7ScaleInE1ELS1I_1ELNS1E_9SparseSelE0EEEEEENSL_ISD_NS5_IJSC_NSA_ILi0EEES1M_EEEEENS5_IJNS4_10UnderscoreES1P_S1P_EEEEENS4_13SM90_TMA_LOADENS4_14ComposedLayoutINS4_7SwizzleILi2ELi4ELi3EEENS4_25smem_sparse_ptr_flag_bitsILi2ELi16EEENSL_INS5_IJNS5_IJSC_SR_EEENS5_IJSB_S14_EEEEEENS5_IJNS5_IJS1M_SI_EEESO_EEEEEEEvNS4_8identityENS4_23SM90_TMA_LOAD_MULTICASTENS1T_INS1U_ILi3ELi4ELi3EEENS4_18smem_ptr_flag_bitsILi16EEENSL_INS5_IJSR_SI_EEENS5_IJSI_SC_EEEEEEEvS25_EENS_8epilogue10collective6detail29Sm90TmaWarpSpecializedAdapterINS2G_15DefaultEpilogueIfNS5_IJSC_llEEES2K_NS2F_6thread17LinearCombinationIfLi1EffLNS2L_9ScaleType4KindE0ELNS_15FloatRoundStyleE2EfEENS1_15EpilogueDefaultEEEEEvvEEEEvNT_6ParamsE --------------------------
	.section	.nv.constant0._ZN7cutlass13device_kernelINS_4gemm6kernel13GemmUniversalIN4cute5tupleIJiiiiEEENS1_10collective13CollectiveMmaINS1_40MainloopSm90TmaGmmaWarpSpecializedSparseILi6ENS5_IJNS4_1CILi2EEENSA_ILi1EEESC_EEENS1_35KernelTmaWarpSpecializedCooperativeEEENS5_IJNSA_ILi256EEENSA_ILi128EEENSA_ILi64EEEEEENS_10bfloat16_tENS5_IJNS4_6LayoutINS5_IJiNS5_IJSB_iEEEiEEENS5_IJlNS5_IJSC_SB_EEElEEEEENSL_INS5_IJNS5_IJNS5_IJNSA_ILi8EEESB_NSA_ILi4EEEEEEiEEENS5_IJNS5_IJNSA_ILi16EEESB_SB_EEEiEEEiEEENS5_IJNS5_IJNS5_IJSI_SV_NSA_ILi1024EEEEEENSA_ILi4096EEEEEENS5_IJNS5_IJSC_NSA_ILi512EEENSA_ILi32EEEEEElEEElEEEEEEEESK_NS5_IJlSC_lEEENS4_8TiledMMAINS4_8MMA_AtomIJNS4_4SM904GMMA6SPARSE29GMMA_64x128x32_F32BF16BF16_SSILNS1E_5MajorE0ELS1H_0ELNS1E_7ScaleInE1ELS1I_1ELNS1E_9SparseSelE0EEEEEENSL_ISD_NS5_IJSC_NSA_ILi0EEES1M_EEEEENS5_IJNS4_10UnderscoreES1P_S1P_EEEEENS4_13SM90_TMA_LOADENS4_14ComposedLayoutINS4_7SwizzleILi2ELi4ELi3EEENS4_25smem_sparse_ptr_flag_bitsILi2ELi16EEENSL_INS5_IJNS5_IJSC_SR_EEENS5_IJSB_S14_EEEEEENS5_IJNS5_IJS1M_SI_EEESO_EEEEEEEvNS4_8identityENS4_23SM90_TMA_LOAD_MULTICASTENS1T_INS1U_ILi3ELi4ELi3EEENS4_18smem_ptr_flag_bitsILi16EEENSL_INS5_IJSR_SI_EEENS5_IJSI_SC_EEEEEEEvS25_EENS_8epilogue10collective6detail29Sm90TmaWarpSpecializedAdapterINS2G_15DefaultEpilogueIfNS5_IJSC_llEEES2K_NS2F_6thread17LinearCombinationIfLi1EffLNS2L_9ScaleType4KindE0ELNS_15FloatRoundStyleE2EfEENS1_15EpilogueDefaultEEEEEvvEEEEvNT_6ParamsE,"a",@progbits
	.sectionflags	@""
	.align	4
.nv.constant0._ZN7cutlass13device_kernelINS_4gemm6kernel13GemmUniversalIN4cute5tupleIJiiiiEEENS1_10collective13CollectiveMmaINS1_40MainloopSm90TmaGmmaWarpSpecializedSparseILi6ENS5_IJNS4_1CILi2EEENSA_ILi1EEESC_EEENS1_35KernelTmaWarpSpecializedCooperativeEEENS5_IJNSA_ILi256EEENSA_ILi128EEENSA_ILi64EEEEEENS_10bfloat16_tENS5_IJNS4_6LayoutINS5_IJiNS5_IJSB_iEEEiEEENS5_IJlNS5_IJSC_SB_EEElEEEEENSL_INS5_IJNS5_IJNS5_IJNSA_ILi8EEESB_NSA_ILi4EEEEEEiEEENS5_IJNS5_IJNSA_ILi16EEESB_SB_EEEiEEEiEEENS5_IJNS5_IJNS5_IJSI_SV_NSA_ILi1024EEEEEENSA_ILi4096EEEEEENS5_IJNS5_IJSC_NSA_ILi512EEENSA_ILi32EEEEEElEEElEEEEEEEESK_NS5_IJlSC_lEEENS4_8TiledMMAINS4_8MMA_AtomIJNS4_4SM904GMMA6SPARSE29GMMA_64x128x32_F32BF16BF16_SSILNS1E_5MajorE0ELS1H_0ELNS1E_7ScaleInE1ELS1I_1ELNS1E_9SparseSelE0EEEEEENSL_ISD_NS5_IJSC_NSA_ILi0EEES1M_EEEEENS5_IJNS4_10UnderscoreES1P_S1P_EEEEENS4_13SM90_TMA_LOADENS4_14ComposedLayoutINS4_7SwizzleILi2ELi4ELi3EEENS4_25smem_sparse_ptr_flag_bitsILi2ELi16EEENSL_INS5_IJNS5_IJSC_SR_EEENS5_IJSB_S14_EEEEEENS5_IJNS5_IJS1M_SI_EEESO_EEEEEEEvNS4_8identityENS4_23SM90_TMA_LOAD_MULTICASTENS1T_INS1U_ILi3ELi4ELi3EEENS4_18smem_ptr_flag_bitsILi16EEENSL_INS5_IJSR_SI_EEENS5_IJSI_SC_EEEEEEEvS25_EENS_8epilogue10collective6detail29Sm90TmaWarpSpecializedAdapterINS2G_15DefaultEpilogueIfNS5_IJSC_llEEES2K_NS2F_6thread17LinearCombinationIfLi1EffLNS2L_9ScaleType4KindE0ELNS_15FloatRoundStyleE2EfEENS1_15EpilogueDefaultEEEEEvvEEEEvNT_6ParamsE:
	.zero		1920


//--------------------- SYMBOLS --------------------------

	.type		.nv.reservedSmem.offset0,@object
	.size		.nv.reservedSmem.offset0,0x4
